// auto-generated by cutlass_sweep.gemm — config: {"arch": "sm_100", "cluster_m": 2, "cluster_n": 1, "dtype": "bf16", "dtype_b": "bf16", "layout": "nt", "stages": 0, "tile_k": 64, "tile_m": 128, "tile_n": 64}
#include "cutlass/cutlass.h"
#include "cutlass/gemm/collective/collective_builder.hpp"
#include "cutlass/gemm/device/gemm_universal_adapter.h"
#include "cutlass/gemm/kernel/gemm_universal.hpp"
#include "cutlass/epilogue/collective/collective_builder.hpp"

using ElemA = cutlass::bfloat16_t;
using ElemB = cutlass::bfloat16_t;
using ElemCD = cutlass::bfloat16_t;
using Acc  = float;
using TileShape    = cute::Shape<cute::_128, cute::_64, cute::_64>;
using ClusterShape = cute::Shape<cute::_2, cute::_1, cute::_1>;

using CollectiveEpilogue = typename cutlass::epilogue::collective::CollectiveBuilder<
    cutlass::arch::Sm100, cutlass::arch::OpClassTensorOp,
    TileShape, ClusterShape,
    cutlass::epilogue::collective::EpilogueTileAuto,
    Acc, Acc,
    ElemCD, cutlass::layout::RowMajor, 128 / cutlass::sizeof_bits<ElemCD>::value,
    ElemCD, cutlass::layout::RowMajor, 128 / cutlass::sizeof_bits<ElemCD>::value,
    cutlass::epilogue::collective::EpilogueScheduleAuto
  >::CollectiveOp;

using CollectiveMainloop = typename cutlass::gemm::collective::CollectiveBuilder<
    cutlass::arch::Sm100, cutlass::arch::OpClassTensorOp,
    ElemA, cutlass::layout::RowMajor, 128 / cutlass::sizeof_bits<ElemA>::value,
    ElemB, cutlass::layout::ColumnMajor, 128 / cutlass::sizeof_bits<ElemB>::value,
    Acc,
    TileShape, ClusterShape,
    cutlass::gemm::collective::StageCountAutoCarveout<static_cast<int>(sizeof(typename CollectiveEpilogue::SharedStorage))>,
    cutlass::gemm::collective::KernelScheduleAuto
  >::CollectiveOp;

using GemmKernel = cutlass::gemm::kernel::GemmUniversal<
    cute::Shape<int,int,int,int>,
    CollectiveMainloop,
    CollectiveEpilogue
>;
using Gemm = cutlass::gemm::device::GemmUniversalAdapter<GemmKernel>;

// Force the device kernel symbol into the cubin without needing a host main.
auto* _anchor = &cutlass::device_kernel<GemmKernel>;


// ===== COMPILED SASS (sm_100a) =====

	.target	sm_100a

	.elftype	@"ET_EXEC"


//--------------------- .note.nv.tkinfo           --------------------------
	.section	.note.nv.tkinfo,"",@"SHT_NOTE"
	.sectionflags	@"SHF_NOTE_NV_TKINFO"
	.tkinfo
        /*0018*/ 	.word	0x00000002
        /*0030*/ 	.string	""
        /*0030*/ 	.string	"ptxas"
        /*0030*/ 	.string	"Cuda compilation tools, release 13.0, V13.0.88"
        /*0030*/ 	.string	"Build cuda_13.0.r13.0/compiler.36424714_0"
        /*0030*/ 	.string	"-arch sm_100a -m 64 "



//--------------------- .note.nv.cuinfo           --------------------------
	.section	.note.nv.cuinfo,"",@"SHT_NOTE"
	.sectionflags	@"SHF_NOTE_NV_CUINFO"
        /*0018*/ 	.short	0x0002
        /*001a*/ 	.short	0x0064
        /*001c*/ 	.short	0x0082
	.zero		2


//--------------------- .nv.info                  --------------------------
	.section	.nv.info,"",@"SHT_CUDA_INFO"
	.align	4


	//----- nvinfo : EIATTR_REGCOUNT
	.align		4
        /*0000*/ 	.byte	0x04, 0x2f
        /*0002*/ 	.short	(.L_19 - .L_18)
	.align		4
.L_18:
        /*0004*/ 	.word	index@(_ZN7cutlass13device_kernelINS_4gemm6kernel13GemmUniversalIN4cute5tupleIJiiiiEEENS1_10collective13CollectiveMmaINS1_35MainloopSm100TmaUmmaWarpSpecializedILi17ELi2ELi4ENS5_IJNS4_1CILi2EEENSA_ILi1EEESC_EEEEENS5_IJNSA_ILi128EEENSA_ILi64EEESG_EEENS_10bfloat16_tENS5_IJlSC_lEEESI_SJ_NS4_8TiledMMAINS4_8MMA_AtomIJNS4_26SM100_MMA_F16BF16_2x1SM_SSISI_SI_fLi128ELi64ELNS4_4UMMA5MajorE0ELSO_0ELNSN_7ScaleInE0ELSP_0EEEEEENS4_6LayoutINS5_IJSC_SC_SC_EEENS5_IJNSA_ILi0EEESU_SU_EEEEENS5_IJNS4_10UnderscoreESX_SX_EEEEENS4_18SM100_TMA_2SM_LOADENS4_14ComposedLayoutINS4_7SwizzleILi3ELi4ELi3EEENS4_18smem_ptr_flag_bitsILi16EEENSS_INS5_IJNSA_ILi8EEESG_EEENS5_IJSG_SC_EEEEEEEvNS4_8identityES10_S1A_vS1B_EENS_8epilogue10collective18CollectiveEpilogueINS1D_23Sm100TmaWarpSpecializedILi3ELi2ELi16ELb1ELb0EEEJNS5_IJSG_SG_SG_EEENS5_IJNSS_ISG_SC_EENSS_INS5_IJNSA_ILi16EEESB_EEENS5_IJSC_NSA_ILi32EEEEEEEEEEESI_SJ_SI_SJ_NS1D_6fusion15FusionCallbacksIS1H_NS1Q_17LinearCombinationISI_fSI_fLNS_15FloatRoundStyleE2EEES1I_S1P_JEEENS4_5SM1004TMEM4LOAD26SM100_TMEM_LOAD_32dp32b16xENS4_13SM90_TMA_LOADENS11_INS12_ILi1ELi4ELi3EEES15_NSS_INS5_IJS16_S1K_EEENS5_IJS1K_SC_EEEEEEENS4_39AutoVectorizingCopyWithAssumedAlignmentILi128EEENS4_14SM90_TMA_STOREES25_S27_S27_EEEvvEEEEvNT_6ParamsE)
        /*0008*/ 	.word	0x00000059


	//----- nvinfo : EIATTR_FRAME_SIZE
	.align		4
.L_19:
        /*000c*/ 	.byte	0x04, 0x11
        /*000e*/ 	.short	(.L_21 - .L_20)
	.align		4
.L_20:
        /*0010*/ 	.word	index@($__internal_2_$__cuda_sm10x_tcgen05_guardrail_trap_unallocated_columns_being_dealloced)
        /*0014*/ 	.word	0x00000000


	//----- nvinfo : EIATTR_FRAME_SIZE
	.align		4
.L_21:
        /*0018*/ 	.byte	0x04, 0x11
        /*001a*/ 	.short	(.L_23 - .L_22)
	.align		4
.L_22:
        /*001c*/ 	.word	index@($__internal_1_$__cuda_sm10x_tcgen05_guardrail_trap_phase_invalid_during_alloc)
        /*0020*/ 	.word	0x00000000


	//----- nvinfo : EIATTR_FRAME_SIZE
	.align		4
.L_23:
        /*0024*/ 	.byte	0x04, 0x11
        /*0026*/ 	.short	(.L_25 - .L_24)
	.align		4
.L_24:
        /*0028*/ 	.word	index@($__internal_0_$__cuda_sm10x_tcgen05_guardrail_trap_col_being_dealloced_not_returned_by_alloc)
        /*002c*/ 	.word	0x00000000


	//----- nvinfo : EIATTR_FRAME_SIZE
	.align		4
.L_25:
        /*0030*/ 	.byte	0x04, 0x11
        /*0032*/ 	.short	(.L_27 - .L_26)
	.align		4
.L_26:
        /*0034*/ 	.word	index@(_ZN7cutlass13device_kernelINS_4gemm6kernel13GemmUniversalIN4cute5tupleIJiiiiEEENS1_10collective13CollectiveMmaINS1_35MainloopSm100TmaUmmaWarpSpecializedILi17ELi2ELi4ENS5_IJNS4_1CILi2EEENSA_ILi1EEESC_EEEEENS5_IJNSA_ILi128EEENSA_ILi64EEESG_EEENS_10bfloat16_tENS5_IJlSC_lEEESI_SJ_NS4_8TiledMMAINS4_8MMA_AtomIJNS4_26SM100_MMA_F16BF16_2x1SM_SSISI_SI_fLi128ELi64ELNS4_4UMMA5MajorE0ELSO_0ELNSN_7ScaleInE0ELSP_0EEEEEENS4_6LayoutINS5_IJSC_SC_SC_EEENS5_IJNSA_ILi0EEESU_SU_EEEEENS5_IJNS4_10UnderscoreESX_SX_EEEEENS4_18SM100_TMA_2SM_LOADENS4_14ComposedLayoutINS4_7SwizzleILi3ELi4ELi3EEENS4_18smem_ptr_flag_bitsILi16EEENSS_INS5_IJNSA_ILi8EEESG_EEENS5_IJSG_SC_EEEEEEEvNS4_8identityES10_S1A_vS1B_EENS_8epilogue10collective18CollectiveEpilogueINS1D_23Sm100TmaWarpSpecializedILi3ELi2ELi16ELb1ELb0EEEJNS5_IJSG_SG_SG_EEENS5_IJNSS_ISG_SC_EENSS_INS5_IJNSA_ILi16EEESB_EEENS5_IJSC_NSA_ILi32EEEEEEEEEEESI_SJ_SI_SJ_NS1D_6fusion15FusionCallbacksIS1H_NS1Q_17LinearCombinationISI_fSI_fLNS_15FloatRoundStyleE2EEES1I_S1P_JEEENS4_5SM1004TMEM4LOAD26SM100_TMEM_LOAD_32dp32b16xENS4_13SM90_TMA_LOADENS11_INS12_ILi1ELi4ELi3EEES15_NSS_INS5_IJS16_S1K_EEENS5_IJS1K_SC_EEEEEEENS4_39AutoVectorizingCopyWithAssumedAlignmentILi128EEENS4_14SM90_TMA_STOREES25_S27_S27_EEEvvEEEEvNT_6ParamsE)
        /*0038*/ 	.word	0x00000000


	//----- nvinfo : EIATTR_MIN_STACK_SIZE
	.align		4
.L_27:
        /*003c*/ 	.byte	0x04, 0x12
        /*003e*/ 	.short	(.L_29 - .L_28)
	.align		4
.L_28:
        /*0040*/ 	.word	index@(_ZN7cutlass13device_kernelINS_4gemm6kernel13GemmUniversalIN4cute5tupleIJiiiiEEENS1_10collective13CollectiveMmaINS1_35MainloopSm100TmaUmmaWarpSpecializedILi17ELi2ELi4ENS5_IJNS4_1CILi2EEENSA_ILi1EEESC_EEEEENS5_IJNSA_ILi128EEENSA_ILi64EEESG_EEENS_10bfloat16_tENS5_IJlSC_lEEESI_SJ_NS4_8TiledMMAINS4_8MMA_AtomIJNS4_26SM100_MMA_F16BF16_2x1SM_SSISI_SI_fLi128ELi64ELNS4_4UMMA5MajorE0ELSO_0ELNSN_7ScaleInE0ELSP_0EEEEEENS4_6LayoutINS5_IJSC_SC_SC_EEENS5_IJNSA_ILi0EEESU_SU_EEEEENS5_IJNS4_10UnderscoreESX_SX_EEEEENS4_18SM100_TMA_2SM_LOADENS4_14ComposedLayoutINS4_7SwizzleILi3ELi4ELi3EEENS4_18smem_ptr_flag_bitsILi16EEENSS_INS5_IJNSA_ILi8EEESG_EEENS5_IJSG_SC_EEEEEEEvNS4_8identityES10_S1A_vS1B_EENS_8epilogue10collective18CollectiveEpilogueINS1D_23Sm100TmaWarpSpecializedILi3ELi2ELi16ELb1ELb0EEEJNS5_IJSG_SG_SG_EEENS5_IJNSS_ISG_SC_EENSS_INS5_IJNSA_ILi16EEESB_EEENS5_IJSC_NSA_ILi32EEEEEEEEEEESI_SJ_SI_SJ_NS1D_6fusion15FusionCallbacksIS1H_NS1Q_17LinearCombinationISI_fSI_fLNS_15FloatRoundStyleE2EEES1I_S1P_JEEENS4_5SM1004TMEM4LOAD26SM100_TMEM_LOAD_32dp32b16xENS4_13SM90_TMA_LOADENS11_INS12_ILi1ELi4ELi3EEES15_NSS_INS5_IJS16_S1K_EEENS5_IJS1K_SC_EEEEEEENS4_39AutoVectorizingCopyWithAssumedAlignmentILi128EEENS4_14SM90_TMA_STOREES25_S27_S27_EEEvvEEEEvNT_6ParamsE)
        /*0044*/ 	.word	0x00000000
.L_29:


//--------------------- .nv.compat                --------------------------
	.section	.nv.compat,"",@"SHT_CUDA_COMPAT_INFO"
	.align	4
        /*0000*/ 	.byte	0x02, 0x09, 0x01, 0x00, 0x02, 0x02, 0x02, 0x00, 0x02, 0x05, 0x05, 0x00, 0x03, 0x07, 0x01, 0x01
        /*0010*/ 	.byte	0x02, 0x03, 0x01, 0x00, 0x02, 0x06, 0x01, 0x00, 0x04, 0x0b, 0x08, 0x00, 0x09, 0x00, 0x00, 0x00
        /*0020*/ 	.byte	0x00, 0x00, 0x00, 0x00


//--------------------- .nv.info._ZN7cutlass13device_kernelINS_4gemm6kernel13GemmUniversalIN4cute5tupleIJiiiiEEENS1_10collective13CollectiveMmaINS1_35MainloopSm100TmaUmmaWarpSpecializedILi17ELi2ELi4ENS5_IJNS4_1CILi2EEENSA_ILi1EEESC_EEEEENS5_IJNSA_ILi128EEENSA_ILi64EEESG_EEENS_10bfloat16_tENS5_IJlSC_lEEESI_SJ_NS4_8TiledMMAINS4_8MMA_AtomIJNS4_26SM100_MMA_F16BF16_2x1SM_SSISI_SI_fLi128ELi64ELNS4_4UMMA5MajorE0ELSO_0ELNSN_7ScaleInE0ELSP_0EEEEEENS4_6LayoutINS5_IJSC_SC_SC_EEENS5_IJNSA_ILi0EEESU_SU_EEEEENS5_IJNS4_10UnderscoreESX_SX_EEEEENS4_18SM100_TMA_2SM_LOADENS4_14ComposedLayoutINS4_7SwizzleILi3ELi4ELi3EEENS4_18smem_ptr_flag_bitsILi16EEENSS_INS5_IJNSA_ILi8EEESG_EEENS5_IJSG_SC_EEEEEEEvNS4_8identityES10_S1A_vS1B_EENS_8epilogue10collective18CollectiveEpilogueINS1D_23Sm100TmaWarpSpecializedILi3ELi2ELi16ELb1ELb0EEEJNS5_IJSG_SG_SG_EEENS5_IJNSS_ISG_SC_EENSS_INS5_IJNSA_ILi16EEESB_EEENS5_IJSC_NSA_ILi32EEEEEEEEEEESI_SJ_SI_SJ_NS1D_6fusion15FusionCallbacksIS1H_NS1Q_17LinearCombinationISI_fSI_fLNS_15FloatRoundStyleE2EEES1I_S1P_JEEENS4_5SM1004TMEM4LOAD26SM100_TMEM_LOAD_32dp32b16xENS4_13SM90_TMA_LOADENS11_INS12_ILi1ELi4ELi3EEES15_NSS_INS5_IJS16_S1K_EEENS5_IJS1K_SC_EEEEEEENS4_39AutoVectorizingCopyWithAssumedAlignmentILi128EEENS4_14SM90_TMA_STOREES25_S27_S27_EEEvvEEEEvNT_6ParamsE --------------------------
	.section	.nv.info._ZN7cutlass13device_kernelINS_4gemm6kernel13GemmUniversalIN4cute5tupleIJiiiiEEENS1_10collective13CollectiveMmaINS1_35MainloopSm100TmaUmmaWarpSpecializedILi17ELi2ELi4ENS5_IJNS4_1CILi2EEENSA_ILi1EEESC_EEEEENS5_IJNSA_ILi128EEENSA_ILi64EEESG_EEENS_10bfloat16_tENS5_IJlSC_lEEESI_SJ_NS4_8TiledMMAINS4_8MMA_AtomIJNS4_26SM100_MMA_F16BF16_2x1SM_SSISI_SI_fLi128ELi64ELNS4_4UMMA5MajorE0ELSO_0ELNSN_7ScaleInE0ELSP_0EEEEEENS4_6LayoutINS5_IJSC_SC_SC_EEENS5_IJNSA_ILi0EEESU_SU_EEEEENS5_IJNS4_10UnderscoreESX_SX_EEEEENS4_18SM100_TMA_2SM_LOADENS4_14ComposedLayoutINS4_7SwizzleILi3ELi4ELi3EEENS4_18smem_ptr_flag_bitsILi16EEENSS_INS5_IJNSA_ILi8EEESG_EEENS5_IJSG_SC_EEEEEEEvNS4_8identityES10_S1A_vS1B_EENS_8epilogue10collective18CollectiveEpilogueINS1D_23Sm100TmaWarpSpecializedILi3ELi2ELi16ELb1ELb0EEEJNS5_IJSG_SG_SG_EEENS5_IJNSS_ISG_SC_EENSS_INS5_IJNSA_ILi16EEESB_EEENS5_IJSC_NSA_ILi32EEEEEEEEEEESI_SJ_SI_SJ_NS1D_6fusion15FusionCallbacksIS1H_NS1Q_17LinearCombinationISI_fSI_fLNS_15FloatRoundStyleE2EEES1I_S1P_JEEENS4_5SM1004TMEM4LOAD26SM100_TMEM_LOAD_32dp32b16xENS4_13SM90_TMA_LOADENS11_INS12_ILi1ELi4ELi3EEES15_NSS_INS5_IJS16_S1K_EEENS5_IJS1K_SC_EEEEEEENS4_39AutoVectorizingCopyWithAssumedAlignmentILi128EEENS4_14SM90_TMA_STOREES25_S27_S27_EEEvvEEEEvNT_6ParamsE,"",@"SHT_CUDA_INFO"
	.sectionflags	@""
	.align	4


	//----- nvinfo : EIATTR_CUDA_API_VERSION
	.align		4
        /*0000*/ 	.byte	0x04, 0x37
        /*0002*/ 	.short	(.L_31 - .L_30)
.L_30:
        /*0004*/ 	.word	0x00000082


	//----- nvinfo : EIATTR_KPARAM_INFO
	.align		4
.L_31:
        /*0008*/ 	.byte	0x04, 0x17
        /*000a*/ 	.short	(.L_33 - .L_32)
.L_32:
        /*000c*/ 	.word	0x00000000
        /*0010*/ 	.short	0x0000
        /*0012*/ 	.short	0x0000
        /*0014*/ 	.byte	0x00, 0xf0, 0x01, 0x20


	//----- nvinfo : EIATTR_AT_ENTRY_FRAGMENTS
	.align		4
.L_33:
        /*0018*/ 	.byte	0x04, 0x4f
        /*001a*/ 	.short	(.L_35 - .L_34)


	//   ....[0]....
.L_34:
        /*001c*/ 	.word	0x00000007


	//----- nvinfo : EIATTR_RESERVED_SMEM_USED
	.align		4
.L_35:
        /*0020*/ 	.byte	0x01, 0x41
	.zero		2


	//----- nvinfo : EIATTR_SPARSE_MMA_MASK
	.align		4
        /*0024*/ 	.byte	0x03, 0x50
        /*0026*/ 	.short	0x0000


	//----- nvinfo : EIATTR_TCGEN05_2CTA_USED
	.align		4
        /*0028*/ 	.byte	0x01, 0x52
	.zero		2


	//----- nvinfo : EIATTR_MAXREG_COUNT
	.align		4
        /*002c*/ 	.byte	0x03, 0x1b
        /*002e*/ 	.short	0x00ff


	//----- nvinfo : EIATTR_NUM_BARRIERS
	.align		4
        /*0030*/ 	.byte	0x02, 0x4c
        /*0032*/ 	.byte	0x07
	.zero		1


	//----- nvinfo : EIATTR_EXTERNS
	.align		4
        /*0034*/ 	.byte	0x04, 0x0f
        /*0036*/ 	.short	(.L_37 - .L_36)


	//   ....[0]....
	.align		4
.L_36:
        /*0038*/ 	.word	index@(__assertfail)


	//----- nvinfo : EIATTR_MERCURY_ISA_VERSION
	.align		4
.L_37:
        /*003c*/ 	.byte	0x03, 0x5f
        /*003e*/ 	.short	0x0101


	//----- nvinfo : EIATTR_INT_WARP_WIDE_INSTR_OFFSETS
	.align		4
        /*0040*/ 	.byte	0x04, 0x31
        /*0042*/ 	.short	(.L_39 - .L_38)


	//   ....[0]....
.L_38:
        /*0044*/ 	.word	0x00000ec0


	//   ....[1]....
        /*0048*/ 	.word	0x00000f60


	//   ....[2]....
        /*004c*/ 	.word	0x000022d0


	//   ....[3]....
        /*0050*/ 	.word	0x00004900


	//   ....[4]....
        /*0054*/ 	.word	0x00004920


	//   ....[5]....
        /*0058*/ 	.word	0x00004950


	//   ....[6]....
        /*005c*/ 	.word	0x00005260


	//   ....[7]....
        /*0060*/ 	.word	0x000052d0


	//   ....[8]....
        /*0064*/ 	.word	0x000053e0


	//   ....[9]....
        /*0068*/ 	.word	0x000055b0


	//   ....[10]....
        /*006c*/ 	.word	0x00005660


	//   ....[11]....
        /*0070*/ 	.word	0x00005780


	//----- nvinfo : EIATTR_COOP_GROUP_MASK_REGIDS
	.align		4
.L_39:
        /*0074*/ 	.byte	0x04, 0x29
        /*0076*/ 	.short	(.L_41 - .L_40)


	//   ....[0]....
.L_40:
        /*0078*/ 	.word	0xffffffff


	//   ....[1]....
        /*007c*/ 	.word	0xffffffff


	//   ....[2]....
        /*0080*/ 	.word	0xffffffff


	//   ....[3]....
        /*0084*/ 	.word	0xffffffff


	//   ....[4]....
        /*0088*/ 	.word	0xffffffff


	//   ....[5]....
        /*008c*/ 	.word	0xffffffff


	//   ....[6]....
        /*0090*/ 	.word	0xffffffff


	//   ....[7]....
        /*0094*/ 	.word	0xffffffff


	//   ....[8]....
        /*0098*/ 	.word	0xffffffff


	//   ....[9]....
        /*009c*/ 	.word	0xffffffff


	//   ....[10]....
        /*00a0*/ 	.word	0xffffffff


	//   ....[11]....
        /*00a4*/ 	.word	0xffffffff


	//   ....[12]....
        /*00a8*/ 	.word	0xffffffff


	//   ....[13]....
        /*00ac*/ 	.word	0xffffffff


	//----- nvinfo : EIATTR_COOP_GROUP_INSTR_OFFSETS
	.align		4
.L_41:
        /*00b0*/ 	.byte	0x04, 0x28
        /*00b2*/ 	.short	(.L_43 - .L_42)


	//   ....[0]....
.L_42:
        /*00b4*/ 	.word	0x000000c0


	//   ....[1]....
        /*00b8*/ 	.word	0x00000500


	//   ....[2]....
        /*00bc*/ 	.word	0x00000850


	//   ....[3]....
        /*00c0*/ 	.word	0x000009c0


	//   ....[4]....
        /*00c4*/ 	.word	0x00000ab0


	//   ....[5]....
        /*00c8*/ 	.word	0x00000c10


	//   ....[6]....
        /*00cc*/ 	.word	0x00000da0


	//   ....[7]....
        /*00d0*/ 	.word	0x00000fe0


	//   ....[8]....
        /*00d4*/ 	.word	0x000021b0


	//   ....[9]....
        /*00d8*/ 	.word	0x000036e0


	//   ....[10]....
        /*00dc*/ 	.word	0x00003bb0


	//   ....[11]....
        /*00e0*/ 	.word	0x00003be0


	//   ....[12]....
        /*00e4*/ 	.word	0x00004800


	//   ....[13]....
        /*00e8*/ 	.word	0x00004a10


	//----- nvinfo : EIATTR_VRC_CTA_INIT_COUNT
	.align		4
.L_43:
        /*00ec*/ 	.byte	0x02, 0x4a
        /*00ee*/ 	.byte	0x80
	.zero		1


	//----- nvinfo : EIATTR_SYSCALL_OFFSETS
	.align		4
        /*00f0*/ 	.byte	0x04, 0x46
        /*00f2*/ 	.short	(.L_45 - .L_44)


	//   ....[0]....
.L_44:
        /*00f4*/ 	.word	0x00006310


	//   ....[1]....
        /*00f8*/ 	.word	0x00006400


	//   ....[2]....
        /*00fc*/ 	.word	0x00006bc0


	//   ....[3]....
        /*0100*/ 	.word	0x00007540


	//----- nvinfo : EIATTR_MBARRIER_INSTR_OFFSETS
	.align		4
.L_45:
        /*0104*/ 	.byte	0x04, 0x39
        /*0106*/ 	.short	(.L_47 - .L_46)


	//   ....[0]....
.L_46:
        /*0108*/ 	.word	0x00000610
        /*010c*/ 	.word	0x000000ff
        /*0110*/ 	.word	0x00000000
        /*0114*/ 	.short	0x0100
        /*0116*/ 	.byte	0x08
	.zero		1


	//   ....[1]....
        /*0118*/ 	.word	0x00000620
        /*011c*/ 	.word	0x000000ff
        /*0120*/ 	.word	0x00000088
        /*0124*/ 	.short	0x0100
        /*0126*/ 	.byte	0x08
	.zero		1


	//   ....[2]....
        /*0128*/ 	.word	0x00000630
        /*012c*/ 	.word	0x000000ff
        /*0130*/ 	.word	0x00000008
        /*0134*/ 	.short	0x0100
        /*0136*/ 	.byte	0x08
	.zero		1


	//   ....[3]....
        /*0138*/ 	.word	0x00000640
        /*013c*/ 	.word	0x000000ff
        /*0140*/ 	.word	0x00000090
        /*0144*/ 	.short	0x0100
        /*0146*/ 	.byte	0x08
	.zero		1


	//   ....[4]....
        /*0148*/ 	.word	0x00000650
        /*014c*/ 	.word	0x000000ff
        /*0150*/ 	.word	0x00000010
        /*0154*/ 	.short	0x0100
        /*0156*/ 	.byte	0x08
	.zero		1


	//   ....[5]....
        /*0158*/ 	.word	0x00000660
        /*015c*/ 	.word	0x000000ff
        /*0160*/ 	.word	0x00000098
        /*0164*/ 	.short	0x0100
        /*0166*/ 	.byte	0x08
	.zero		1


	//   ....[6]....
        /*0168*/ 	.word	0x00000670
        /*016c*/ 	.word	0x000000ff
        /*0170*/ 	.word	0x00000018
        /*0174*/ 	.short	0x0100
        /*0176*/ 	.byte	0x08
	.zero		1


	//   ....[7]....
        /*0178*/ 	.word	0x00000680
        /*017c*/ 	.word	0x000000ff
        /*0180*/ 	.word	0x000000a0
        /*0184*/ 	.short	0x0100
        /*0186*/ 	.byte	0x08
	.zero		1


	//   ....[8]....
        /*0188*/ 	.word	0x00000690
        /*018c*/ 	.word	0x000000ff
        /*0190*/ 	.word	0x00000020
        /*0194*/ 	.short	0x0100
        /*0196*/ 	.byte	0x08
	.zero		1


	//   ....[9]....
        /*0198*/ 	.word	0x000006a0
        /*019c*/ 	.word	0x000000ff
        /*01a0*/ 	.word	0x000000a8
        /*01a4*/ 	.short	0x0100
        /*01a6*/ 	.byte	0x08
	.zero		1


	//   ....[10]....
        /*01a8*/ 	.word	0x000006b0
        /*01ac*/ 	.word	0x000000ff
        /*01b0*/ 	.word	0x00000028
        /*01b4*/ 	.short	0x0100
        /*01b6*/ 	.byte	0x08
	.zero		1


	//   ....[11]....
        /*01b8*/ 	.word	0x000006c0
        /*01bc*/ 	.word	0x000000ff
        /*01c0*/ 	.word	0x000000b0
        /*01c4*/ 	.short	0x0100
        /*01c6*/ 	.byte	0x08
	.zero		1


	//   ....[12]....
        /*01c8*/ 	.word	0x000006d0
        /*01cc*/ 	.word	0x000000ff
        /*01d0*/ 	.word	0x00000030
        /*01d4*/ 	.short	0x0100
        /*01d6*/ 	.byte	0x08
	.zero		1


	//   ....[13]....
        /*01d8*/ 	.word	0x000006e0
        /*01dc*/ 	.word	0x000000ff
        /*01e0*/ 	.word	0x000000b8
        /*01e4*/ 	.short	0x0100
        /*01e6*/ 	.byte	0x08
	.zero		1


	//   ....[14]....
        /*01e8*/ 	.word	0x000006f0
        /*01ec*/ 	.word	0x000000ff
        /*01f0*/ 	.word	0x00000038
        /*01f4*/ 	.short	0x0100
        /*01f6*/ 	.byte	0x08
	.zero		1


	//   ....[15]....
        /*01f8*/ 	.word	0x00000700
        /*01fc*/ 	.word	0x000000ff
        /*0200*/ 	.word	0x000000c0
        /*0204*/ 	.short	0x0100
        /*0206*/ 	.byte	0x08
	.zero		1


	//   ....[16]....
        /*0208*/ 	.word	0x00000710
        /*020c*/ 	.word	0x000000ff
        /*0210*/ 	.word	0x00000040
        /*0214*/ 	.short	0x0100
        /*0216*/ 	.byte	0x08
	.zero		1


	//   ....[17]....
        /*0218*/ 	.word	0x00000720
        /*021c*/ 	.word	0x000000ff
        /*0220*/ 	.word	0x000000c8
        /*0224*/ 	.short	0x0100
        /*0226*/ 	.byte	0x08
	.zero		1


	//   ....[18]....
        /*0228*/ 	.word	0x00000730
        /*022c*/ 	.word	0x000000ff
        /*0230*/ 	.word	0x00000048
        /*0234*/ 	.short	0x0100
        /*0236*/ 	.byte	0x08
	.zero		1


	//   ....[19]....
        /*0238*/ 	.word	0x00000740
        /*023c*/ 	.word	0x000000ff
        /*0240*/ 	.word	0x000000d0
        /*0244*/ 	.short	0x0100
        /*0246*/ 	.byte	0x08
	.zero		1


	//   ....[20]....
        /*0248*/ 	.word	0x00000750
        /*024c*/ 	.word	0x000000ff
        /*0250*/ 	.word	0x00000050
        /*0254*/ 	.short	0x0100
        /*0256*/ 	.byte	0x08
	.zero		1


	//   ....[21]....
        /*0258*/ 	.word	0x00000760
        /*025c*/ 	.word	0x000000ff
        /*0260*/ 	.word	0x000000d8
        /*0264*/ 	.short	0x0100
        /*0266*/ 	.byte	0x08
	.zero		1


	//   ....[22]....
        /*0268*/ 	.word	0x00000770
        /*026c*/ 	.word	0x000000ff
        /*0270*/ 	.word	0x00000058
        /*0274*/ 	.short	0x0100
        /*0276*/ 	.byte	0x08
	.zero		1


	//   ....[23]....
        /*0278*/ 	.word	0x00000780
        /*027c*/ 	.word	0x000000ff
        /*0280*/ 	.word	0x000000e0
        /*0284*/ 	.short	0x0100
        /*0286*/ 	.byte	0x08
	.zero		1


	//   ....[24]....
        /*0288*/ 	.word	0x00000790
        /*028c*/ 	.word	0x000000ff
        /*0290*/ 	.word	0x00000060
        /*0294*/ 	.short	0x0100
        /*0296*/ 	.byte	0x08
	.zero		1


	//   ....[25]....
        /*0298*/ 	.word	0x000007a0
        /*029c*/ 	.word	0x000000ff
        /*02a0*/ 	.word	0x000000e8
        /*02a4*/ 	.short	0x0100
        /*02a6*/ 	.byte	0x08
	.zero		1


	//   ....[26]....
        /*02a8*/ 	.word	0x000007b0
        /*02ac*/ 	.word	0x000000ff
        /*02b0*/ 	.word	0x00000068
        /*02b4*/ 	.short	0x0100
        /*02b6*/ 	.byte	0x08
	.zero		1


	//   ....[27]....
        /*02b8*/ 	.word	0x000007c0
        /*02bc*/ 	.word	0x000000ff
        /*02c0*/ 	.word	0x000000f0
        /*02c4*/ 	.short	0x0100
        /*02c6*/ 	.byte	0x08
	.zero		1


	//   ....[28]....
        /*02c8*/ 	.word	0x000007d0
        /*02cc*/ 	.word	0x000000ff
        /*02d0*/ 	.word	0x00000070
        /*02d4*/ 	.short	0x0100
        /*02d6*/ 	.byte	0x08
	.zero		1


	//   ....[29]....
        /*02d8*/ 	.word	0x000007e0
        /*02dc*/ 	.word	0x000000ff
        /*02e0*/ 	.word	0x000000f8
        /*02e4*/ 	.short	0x0100
        /*02e6*/ 	.byte	0x08
	.zero		1


	//   ....[30]....
        /*02e8*/ 	.word	0x000007f0
        /*02ec*/ 	.word	0x000000ff
        /*02f0*/ 	.word	0x00000078
        /*02f4*/ 	.short	0x0100
        /*02f6*/ 	.byte	0x08
	.zero		1


	//   ....[31]....
        /*02f8*/ 	.word	0x00000800
        /*02fc*/ 	.word	0x000000ff
        /*0300*/ 	.word	0x00000100
        /*0304*/ 	.short	0x0100
        /*0306*/ 	.byte	0x08
	.zero		1


	//   ....[32]....
        /*0308*/ 	.word	0x00000810
        /*030c*/ 	.word	0x000000ff
        /*0310*/ 	.word	0x00000080
        /*0314*/ 	.short	0x0100
        /*0316*/ 	.byte	0x08
	.zero		1


	//   ....[33]....
        /*0318*/ 	.word	0x00000820
        /*031c*/ 	.word	0x000000ff
        /*0320*/ 	.word	0x00000108
        /*0324*/ 	.short	0x0100
        /*0326*/ 	.byte	0x08
	.zero		1


	//   ....[34]....
        /*0328*/ 	.word	0x00000950
        /*032c*/ 	.word	0x000000ff
        /*0330*/ 	.word	0x00000110
        /*0334*/ 	.short	0x0100
        /*0336*/ 	.byte	0x09
	.zero		1


	//   ....[35]....
        /*0338*/ 	.word	0x00000960
        /*033c*/ 	.word	0x000000ff
        /*0340*/ 	.word	0x00000128
        /*0344*/ 	.short	0x0100
        /*0346*/ 	.byte	0x09
	.zero		1


	//   ....[36]....
        /*0348*/ 	.word	0x00000970
        /*034c*/ 	.word	0x000000ff
        /*0350*/ 	.word	0x00000118
        /*0354*/ 	.short	0x0100
        /*0356*/ 	.byte	0x09
	.zero		1


	//   ....[37]....
        /*0358*/ 	.word	0x00000980
        /*035c*/ 	.word	0x000000ff
        /*0360*/ 	.word	0x00000130
        /*0364*/ 	.short	0x0100
        /*0366*/ 	.byte	0x09
	.zero		1


	//   ....[38]....
        /*0368*/ 	.word	0x00000990
        /*036c*/ 	.word	0x000000ff
        /*0370*/ 	.word	0x00000120
        /*0374*/ 	.short	0x0100
        /*0376*/ 	.byte	0x09
	.zero		1


	//   ....[39]....
        /*0378*/ 	.word	0x000009a0
        /*037c*/ 	.word	0x000000ff
        /*0380*/ 	.word	0x00000138
        /*0384*/ 	.short	0x0100
        /*0386*/ 	.byte	0x09
	.zero		1


	//   ....[40]....
        /*0388*/ 	.word	0x00000a80
        /*038c*/ 	.word	0x000000ff
        /*0390*/ 	.word	0x00000140
        /*0394*/ 	.short	0x0100
        /*0396*/ 	.byte	0x08
	.zero		1


	//   ....[41]....
        /*0398*/ 	.word	0x00000a90
        /*039c*/ 	.word	0x000000ff
        /*03a0*/ 	.word	0x00000148
        /*03a4*/ 	.short	0x0100
        /*03a6*/ 	.byte	0x08
	.zero		1


	//   ....[42]....
        /*03a8*/ 	.word	0x00000bc0
        /*03ac*/ 	.word	0x000000ff
        /*03b0*/ 	.word	0x00000150
        /*03b4*/ 	.short	0x0100
        /*03b6*/ 	.byte	0x08
	.zero		1


	//   ....[43]....
        /*03b8*/ 	.word	0x00000bd0
        /*03bc*/ 	.word	0x000000ff
        /*03c0*/ 	.word	0x00000160
        /*03c4*/ 	.short	0x0100
        /*03c6*/ 	.byte	0x08
	.zero		1


	//   ....[44]....
        /*03c8*/ 	.word	0x00000be0
        /*03cc*/ 	.word	0x000000ff
        /*03d0*/ 	.word	0x00000158
        /*03d4*/ 	.short	0x0100
        /*03d6*/ 	.byte	0x08
	.zero		1


	//   ....[45]....
        /*03d8*/ 	.word	0x00000bf0
        /*03dc*/ 	.word	0x000000ff
        /*03e0*/ 	.word	0x00000168
        /*03e4*/ 	.short	0x0100
        /*03e6*/ 	.byte	0x08
	.zero		1


	//   ....[46]....
        /*03e8*/ 	.word	0x00000d10
        /*03ec*/ 	.word	0x000000ff
        /*03f0*/ 	.word	0x00000170
        /*03f4*/ 	.short	0x0100
        /*03f6*/ 	.byte	0x09
	.zero		1


	//   ....[47]....
        /*03f8*/ 	.word	0x00000d20
        /*03fc*/ 	.word	0x000000ff
        /*0400*/ 	.word	0x00000190
        /*0404*/ 	.short	0x0100
        /*0406*/ 	.byte	0x09
	.zero		1


	//   ....[48]....
        /*0408*/ 	.word	0x00000d30
        /*040c*/ 	.word	0x000000ff
        /*0410*/ 	.word	0x00000178
        /*0414*/ 	.short	0x0100
        /*0416*/ 	.byte	0x09
	.zero		1


	//   ....[49]....
        /*0418*/ 	.word	0x00000d40
        /*041c*/ 	.word	0x000000ff
        /*0420*/ 	.word	0x00000198
        /*0424*/ 	.short	0x0100
        /*0426*/ 	.byte	0x09
	.zero		1


	//   ....[50]....
        /*0428*/ 	.word	0x00000d50
        /*042c*/ 	.word	0x000000ff
        /*0430*/ 	.word	0x00000180
        /*0434*/ 	.short	0x0100
        /*0436*/ 	.byte	0x09
	.zero		1


	//   ....[51]....
        /*0438*/ 	.word	0x00000d60
        /*043c*/ 	.word	0x000000ff
        /*0440*/ 	.word	0x000001a0
        /*0444*/ 	.short	0x0100
        /*0446*/ 	.byte	0x09
	.zero		1


	//   ....[52]....
        /*0448*/ 	.word	0x00000d70
        /*044c*/ 	.word	0x000000ff
        /*0450*/ 	.word	0x00000188
        /*0454*/ 	.short	0x0100
        /*0456*/ 	.byte	0x09
	.zero		1


	//   ....[53]....
        /*0458*/ 	.word	0x00000d80
        /*045c*/ 	.word	0x000000ff
        /*0460*/ 	.word	0x000001a8
        /*0464*/ 	.short	0x0100
        /*0466*/ 	.byte	0x09
	.zero		1


	//   ....[54]....
        /*0468*/ 	.word	0x00000e70
        /*046c*/ 	.word	0x000000ff
        /*0470*/ 	.word	0x000001b0
        /*0474*/ 	.short	0x0100
        /*0476*/ 	.byte	0x08
	.zero		1


	//   ....[55]....
        /*0478*/ 	.word	0x00000e80
        /*047c*/ 	.word	0x000000ff
        /*0480*/ 	.word	0x000001c0
        /*0484*/ 	.short	0x0100
        /*0486*/ 	.byte	0x08
	.zero		1


	//   ....[56]....
        /*0488*/ 	.word	0x00000e90
        /*048c*/ 	.word	0x000000ff
        /*0490*/ 	.word	0x000001b8
        /*0494*/ 	.short	0x0100
        /*0496*/ 	.byte	0x08
	.zero		1


	//   ....[57]....
        /*0498*/ 	.word	0x00000ea0
        /*049c*/ 	.word	0x000000ff
        /*04a0*/ 	.word	0x000001c8
        /*04a4*/ 	.short	0x0100
        /*04a6*/ 	.byte	0x08
	.zero		1


	//   ....[58]....
        /*04a8*/ 	.word	0x00000f90
        /*04ac*/ 	.word	0x000000ff
        /*04b0*/ 	.word	0x000001d0
        /*04b4*/ 	.short	0x0100
        /*04b6*/ 	.byte	0x07
	.zero		1


	//   ....[59]....
        /*04b8*/ 	.word	0x000019b0
        /*04bc*/ 	.word	0x00000003
        /*04c0*/ 	.word	0x000001c0
        /*04c4*/ 	.short	0x010a
        /*04c6*/ 	.byte	0xff
	.zero		1


	//   ....[60]....
        /*04c8*/ 	.word	0x000019e0
        /*04cc*/ 	.word	0x00000003
        /*04d0*/ 	.word	0x000001b0
        /*04d4*/ 	.short	0x0101
        /*04d6*/ 	.byte	0xff
	.zero		1


	//   ....[61]....
        /*04d8*/ 	.word	0x00001ae0
        /*04dc*/ 	.word	0x000000ff
        /*04e0*/ 	.word	0x00000088
        /*04e4*/ 	.short	0x010a
        /*04e6*/ 	.byte	0x08
	.zero		1


	//   ....[62]....
        /*04e8*/ 	.word	0x00001bb0
        /*04ec*/ 	.word	0x000000ff
        /*04f0*/ 	.word	0x00000088
        /*04f4*/ 	.short	0x010a
        /*04f6*/ 	.byte	0x21
	.zero		1


	//   ....[63]....
        /*04f8*/ 	.word	0x00001d60
        /*04fc*/ 	.word	0x000000ff
        /*0500*/ 	.word	0x00000088
        /*0504*/ 	.short	0x010a
        /*0506*/ 	.byte	0x08
	.zero		1


	//   ....[64]....
        /*0508*/ 	.word	0x00001e60
        /*050c*/ 	.word	0x000000ff
        /*0510*/ 	.word	0x00000148
        /*0514*/ 	.short	0x0101
        /*0516*/ 	.byte	0x06
	.zero		1


	//   ....[65]....
        /*0518*/ 	.word	0x00001e80
        /*051c*/ 	.word	0x000000ff
        /*0520*/ 	.word	0x00000088
        /*0524*/ 	.short	0x010a
        /*0526*/ 	.byte	0x08
	.zero		1


	//   ....[66]....
        /*0528*/ 	.word	0x00001f00
        /*052c*/ 	.word	0x000000ff
        /*0530*/ 	.word	0x00000088
        /*0534*/ 	.short	0x010a
        /*0536*/ 	.byte	0x11
	.zero		1


	//   ....[67]....
        /*0538*/ 	.word	0x00002090
        /*053c*/ 	.word	0x000000ff
        /*0540*/ 	.word	0x00000088
        /*0544*/ 	.short	0x010a
        /*0546*/ 	.byte	0x08
	.zero		1


	//   ....[68]....
        /*0548*/ 	.word	0x000021e0
        /*054c*/ 	.word	0x00000002
        /*0550*/ 	.word	0x00000150
        /*0554*/ 	.short	0x010a
        /*0556*/ 	.byte	0xff
	.zero		1


	//   ....[69]....
        /*0558*/ 	.word	0x000022a0
        /*055c*/ 	.word	0x00000002
        /*0560*/ 	.word	0x00000000
        /*0564*/ 	.short	0x0101
        /*0566*/ 	.byte	0xff
	.zero		1


	//   ....[70]....
        /*0568*/ 	.word	0x00002800
        /*056c*/ 	.word	0x000000ff
        /*0570*/ 	.word	0x00000000
        /*0574*/ 	.short	0x010a
        /*0576*/ 	.byte	0x04
	.zero		1


	//   ....[71]....
        /*0578*/ 	.word	0x00002890
        /*057c*/ 	.word	0x000000ff
        /*0580*/ 	.word	0x00000000
        /*0584*/ 	.short	0x010a
        /*0586*/ 	.byte	0x04
	.zero		1


	//   ....[72]....
        /*0588*/ 	.word	0x00002920
        /*058c*/ 	.word	0x000000ff
        /*0590*/ 	.word	0x00000000
        /*0594*/ 	.short	0x010a
        /*0596*/ 	.byte	0x04
	.zero		1


	//   ....[73]....
        /*0598*/ 	.word	0x000029b0
        /*059c*/ 	.word	0x000000ff
        /*05a0*/ 	.word	0x00000000
        /*05a4*/ 	.short	0x010a
        /*05a6*/ 	.byte	0x04
	.zero		1


	//   ....[74]....
        /*05a8*/ 	.word	0x00002a40
        /*05ac*/ 	.word	0x000000ff
        /*05b0*/ 	.word	0x00000000
        /*05b4*/ 	.short	0x010a
        /*05b6*/ 	.byte	0x04
	.zero		1


	//   ....[75]....
        /*05b8*/ 	.word	0x00002ad0
        /*05bc*/ 	.word	0x000000ff
        /*05c0*/ 	.word	0x00000000
        /*05c4*/ 	.short	0x010a
        /*05c6*/ 	.byte	0x04
	.zero		1


	//   ....[76]....
        /*05c8*/ 	.word	0x00002b60
        /*05cc*/ 	.word	0x000000ff
        /*05d0*/ 	.word	0x00000000
        /*05d4*/ 	.short	0x010a
        /*05d6*/ 	.byte	0x04
	.zero		1


	//   ....[77]....
        /*05d8*/ 	.word	0x00002bf0
        /*05dc*/ 	.word	0x000000ff
        /*05e0*/ 	.word	0x00000000
        /*05e4*/ 	.short	0x010a
        /*05e6*/ 	.byte	0x04
	.zero		1


	//   ....[78]....
        /*05e8*/ 	.word	0x00002c80
        /*05ec*/ 	.word	0x000000ff
        /*05f0*/ 	.word	0x00000000
        /*05f4*/ 	.short	0x010a
        /*05f6*/ 	.byte	0x04
	.zero		1


	//   ....[79]....
        /*05f8*/ 	.word	0x00002d10
        /*05fc*/ 	.word	0x000000ff
        /*0600*/ 	.word	0x00000000
        /*0604*/ 	.short	0x010a
        /*0606*/ 	.byte	0x04
	.zero		1


	//   ....[80]....
        /*0608*/ 	.word	0x00002da0
        /*060c*/ 	.word	0x000000ff
        /*0610*/ 	.word	0x00000000
        /*0614*/ 	.short	0x010a
        /*0616*/ 	.byte	0x04
	.zero		1


	//   ....[81]....
        /*0618*/ 	.word	0x00002e30
        /*061c*/ 	.word	0x000000ff
        /*0620*/ 	.word	0x00000000
        /*0624*/ 	.short	0x010a
        /*0626*/ 	.byte	0x04
	.zero		1


	//   ....[82]....
        /*0628*/ 	.word	0x00002ec0
        /*062c*/ 	.word	0x000000ff
        /*0630*/ 	.word	0x00000000
        /*0634*/ 	.short	0x010a
        /*0636*/ 	.byte	0x04
	.zero		1


	//   ....[83]....
        /*0638*/ 	.word	0x00002f50
        /*063c*/ 	.word	0x000000ff
        /*0640*/ 	.word	0x00000000
        /*0644*/ 	.short	0x010a
        /*0646*/ 	.byte	0x04
	.zero		1


	//   ....[84]....
        /*0648*/ 	.word	0x00002fe0
        /*064c*/ 	.word	0x000000ff
        /*0650*/ 	.word	0x00000000
        /*0654*/ 	.short	0x010a
        /*0656*/ 	.byte	0x04
	.zero		1


	//   ....[85]....
        /*0658*/ 	.word	0x00003070
        /*065c*/ 	.word	0x000000ff
        /*0660*/ 	.word	0x00000000
        /*0664*/ 	.short	0x010a
        /*0666*/ 	.byte	0x04
	.zero		1


	//   ....[86]....
        /*0668*/ 	.word	0x00003110
        /*066c*/ 	.word	0x00000000
        /*0670*/ 	.word	0x00000000
        /*0674*/ 	.short	0x010a
        /*0676*/ 	.byte	0xff
	.zero		1


	//   ....[87]....
        /*0678*/ 	.word	0x00003240
        /*067c*/ 	.word	0x00000000
        /*0680*/ 	.word	0x000001b0
        /*0684*/ 	.short	0x010a
        /*0686*/ 	.byte	0xff
	.zero		1


	//   ....[88]....
        /*0688*/ 	.word	0x000032b0
        /*068c*/ 	.word	0x00000004
        /*0690*/ 	.word	0x00000000
        /*0694*/ 	.short	0x0101
        /*0696*/ 	.byte	0xff
	.zero		1


	//   ....[89]....
        /*0698*/ 	.word	0x000032d0
        /*069c*/ 	.word	0x000000ff
        /*06a0*/ 	.word	0x00000160
        /*06a4*/ 	.short	0x010a
        /*06a6*/ 	.byte	0x05
	.zero		1


	//   ....[90]....
        /*06a8*/ 	.word	0x000033f0
        /*06ac*/ 	.word	0x00000000
        /*06b0*/ 	.word	0x00000150
        /*06b4*/ 	.short	0x010a
        /*06b6*/ 	.byte	0xff
	.zero		1


	//   ....[91]....
        /*06b8*/ 	.word	0x000034f0
        /*06bc*/ 	.word	0x00000000
        /*06c0*/ 	.word	0x00000000
        /*06c4*/ 	.short	0x0101
        /*06c6*/ 	.byte	0xff
	.zero		1


	//   ....[92]....
        /*06c8*/ 	.word	0x00003580
        /*06cc*/ 	.word	0x000000ff
        /*06d0*/ 	.word	0x00000160
        /*06d4*/ 	.short	0x0106
        /*06d6*/ 	.byte	0x05
	.zero		1


	//   ....[93]....
        /*06d8*/ 	.word	0x000035a0
        /*06dc*/ 	.word	0x000000ff
        /*06e0*/ 	.word	0x00000160
        /*06e4*/ 	.short	0x010a
        /*06e6*/ 	.byte	0x05
	.zero		1


	//   ....[94]....
        /*06e8*/ 	.word	0x00003630
        /*06ec*/ 	.word	0x000000ff
        /*06f0*/ 	.word	0x00000160
        /*06f4*/ 	.short	0x0106
        /*06f6*/ 	.byte	0x04
	.zero		1


	//   ....[95]....
        /*06f8*/ 	.word	0x00003670
        /*06fc*/ 	.word	0x00000000
        /*0700*/ 	.word	0x00000160
        /*0704*/ 	.short	0x010a
        /*0706*/ 	.byte	0xff
	.zero		1


	//   ....[96]....
        /*0708*/ 	.word	0x000038b0
        /*070c*/ 	.word	0x000000ff
        /*0710*/ 	.word	0x00000008
        /*0714*/ 	.short	0x010a
        /*0716*/ 	.byte	0x06
	.zero		1


	//   ....[97]....
        /*0718*/ 	.word	0x000038d0
        /*071c*/ 	.word	0x000000ff
        /*0720*/ 	.word	0x00000008
        /*0724*/ 	.short	0x010a
        /*0726*/ 	.byte	0x06
	.zero		1


	//   ....[98]....
        /*0728*/ 	.word	0x00003a60
        /*072c*/ 	.word	0x000000ff
        /*0730*/ 	.word	0x00000008
        /*0734*/ 	.short	0x010a
        /*0736*/ 	.byte	0x06
	.zero		1


	//   ....[99]....
        /*0738*/ 	.word	0x00003a80
        /*073c*/ 	.word	0x000000ff
        /*0740*/ 	.word	0x00000008
        /*0744*/ 	.short	0x010a
        /*0746*/ 	.byte	0x06
	.zero		1


	//   ....[100]....
        /*0748*/ 	.word	0x00003b40
        /*074c*/ 	.word	0x000000ff
        /*0750*/ 	.word	0x00000000
        /*0754*/ 	.short	0x0101
        /*0756*/ 	.byte	0x07
	.zero		1


	//   ....[101]....
        /*0758*/ 	.word	0x00003e80
        /*075c*/ 	.word	0x00000000
        /*0760*/ 	.word	0x00000150
        /*0764*/ 	.short	0x010a
        /*0766*/ 	.byte	0xff
	.zero		1


	//   ....[102]....
        /*0768*/ 	.word	0x00003f40
        /*076c*/ 	.word	0x00000000
        /*0770*/ 	.word	0x00000000
        /*0774*/ 	.short	0x0101
        /*0776*/ 	.byte	0xff
	.zero		1


	//   ....[103]....
        /*0778*/ 	.word	0x00004000
        /*077c*/ 	.word	0x000000ff
        /*0780*/ 	.word	0x00000000
        /*0784*/ 	.short	0x010a
        /*0786*/ 	.byte	0x08
	.zero		1


	//   ....[104]....
        /*0788*/ 	.word	0x00004010
        /*078c*/ 	.word	0x000000ff
        /*0790*/ 	.word	0x00000190
        /*0794*/ 	.short	0x010a
        /*0796*/ 	.byte	0x09
	.zero		1


	//   ....[105]....
        /*0798*/ 	.word	0x000040c0
        /*079c*/ 	.word	0x000000ff
        /*07a0*/ 	.word	0x00000000
        /*07a4*/ 	.short	0x010a
        /*07a6*/ 	.byte	0x08
	.zero		1


	//   ....[106]....
        /*07a8*/ 	.word	0x000041f0
        /*07ac*/ 	.word	0x000000ff
        /*07b0*/ 	.word	0x00000000
        /*07b4*/ 	.short	0x010a
        /*07b6*/ 	.byte	0x1e
	.zero		1


	//   ....[107]....
        /*07b8*/ 	.word	0x000044f0
        /*07bc*/ 	.word	0x000000ff
        /*07c0*/ 	.word	0x00000000
        /*07c4*/ 	.short	0x010a
        /*07c6*/ 	.byte	0x08
	.zero		1


	//   ....[108]....
        /*07c8*/ 	.word	0x00004580
        /*07cc*/ 	.word	0x000000ff
        /*07d0*/ 	.word	0x00000000
        /*07d4*/ 	.short	0x010a
        /*07d6*/ 	.byte	0x08
	.zero		1


	//   ....[109]....
        /*07d8*/ 	.word	0x00004610
        /*07dc*/ 	.word	0x000000ff
        /*07e0*/ 	.word	0x00000000
        /*07e4*/ 	.short	0x010a
        /*07e6*/ 	.byte	0x08
	.zero		1


	//   ....[110]....
        /*07e8*/ 	.word	0x000046b0
        /*07ec*/ 	.word	0x00000000
        /*07f0*/ 	.word	0x00000000
        /*07f4*/ 	.short	0x010a
        /*07f6*/ 	.byte	0xff
	.zero		1


	//   ....[111]....
        /*07f8*/ 	.word	0x000046f0
        /*07fc*/ 	.word	0x00000000
        /*0800*/ 	.word	0x00000000
        /*0804*/ 	.short	0x010a
        /*0806*/ 	.byte	0xff
	.zero		1


	//   ....[112]....
        /*0808*/ 	.word	0x00004760
        /*080c*/ 	.word	0x000000ff
        /*0810*/ 	.word	0x00000000
        /*0814*/ 	.short	0x0101
        /*0816*/ 	.byte	0x05
	.zero		1


	//   ....[113]....
        /*0818*/ 	.word	0x000047a0
        /*081c*/ 	.word	0x000000ff
        /*0820*/ 	.word	0x000001d0
        /*0824*/ 	.short	0x010a
        /*0826*/ 	.byte	0x07
	.zero		1


	//   ....[114]....
        /*0828*/ 	.word	0x000047f0
        /*082c*/ 	.word	0x000000ff
        /*0830*/ 	.word	0x00000000
        /*0834*/ 	.short	0x0101
        /*0836*/ 	.byte	0x05
	.zero		1


	//   ....[115]....
        /*0838*/ 	.word	0x00004c00
        /*083c*/ 	.word	0x00000000
        /*0840*/ 	.word	0x00000150
        /*0844*/ 	.short	0x010a
        /*0846*/ 	.byte	0xff
	.zero		1


	//   ....[116]....
        /*0848*/ 	.word	0x00004cc0
        /*084c*/ 	.word	0x00000000
        /*0850*/ 	.word	0x00000000
        /*0854*/ 	.short	0x0101
        /*0856*/ 	.byte	0xff
	.zero		1


	//   ....[117]....
        /*0858*/ 	.word	0x00004fe0
        /*085c*/ 	.word	0x000000ff
        /*0860*/ 	.word	0x00000148
        /*0864*/ 	.short	0x010a
        /*0866*/ 	.byte	0x07
	.zero		1


	//   ....[118]....
        /*0868*/ 	.word	0x00005200
        /*086c*/ 	.word	0x000000ff
        /*0870*/ 	.word	0x00000128
        /*0874*/ 	.short	0x010a
        /*0876*/ 	.byte	0x0f
	.zero		1


	//   ....[119]....
        /*0878*/ 	.word	0x000054b0
        /*087c*/ 	.word	0x000000ff
        /*0880*/ 	.word	0x00000110
        /*0884*/ 	.short	0x010b
        /*0886*/ 	.byte	0x0f
	.zero		1


	//   ....[120]....
        /*0888*/ 	.word	0x00005530
        /*088c*/ 	.word	0x000000ff
        /*0890*/ 	.word	0x00000000
        /*0894*/ 	.short	0x0101
        /*0896*/ 	.byte	0x10
	.zero		1


	//   ....[121]....
        /*0898*/ 	.word	0x00005570
        /*089c*/ 	.word	0x000000ff
        /*08a0*/ 	.word	0x00000128
        /*08a4*/ 	.short	0x010a
        /*08a6*/ 	.byte	0x0d
	.zero		1


	//   ....[122]....
        /*08a8*/ 	.word	0x000057b0
        /*08ac*/ 	.word	0x000000ff
        /*08b0*/ 	.word	0x00000110
        /*08b4*/ 	.short	0x010b
        /*08b6*/ 	.byte	0x0d
	.zero		1


	//   ....[123]....
        /*08b8*/ 	.word	0x00005820
        /*08bc*/ 	.word	0x000000ff
        /*08c0*/ 	.word	0x00000000
        /*08c4*/ 	.short	0x0101
        /*08c6*/ 	.byte	0x0f
	.zero		1


	//   ....[124]....
        /*08c8*/ 	.word	0x00005870
        /*08cc*/ 	.word	0x000000ff
        /*08d0*/ 	.word	0x00000000
        /*08d4*/ 	.short	0x010a
        /*08d6*/ 	.byte	0x04
	.zero		1


	//   ....[125]....
        /*08d8*/ 	.word	0x00005900
        /*08dc*/ 	.word	0x000000ff
        /*08e0*/ 	.word	0x00000000
        /*08e4*/ 	.short	0x010a
        /*08e6*/ 	.byte	0x04
	.zero		1


	//   ....[126]....
        /*08e8*/ 	.word	0x000059a0
        /*08ec*/ 	.word	0x00000000
        /*08f0*/ 	.word	0x00000000
        /*08f4*/ 	.short	0x010a
        /*08f6*/ 	.byte	0xff
	.zero		1


	//   ....[127]....
        /*08f8*/ 	.word	0x00005ce0
        /*08fc*/ 	.word	0x00000000
        /*0900*/ 	.word	0x00000150
        /*0904*/ 	.short	0x010a
        /*0906*/ 	.byte	0xff
	.zero		1


	//   ....[128]....
        /*0908*/ 	.word	0x00005df0
        /*090c*/ 	.word	0x00000000
        /*0910*/ 	.word	0x00000000
        /*0914*/ 	.short	0x0101
        /*0916*/ 	.byte	0xff
	.zero		1


	//   ....[129]....
        /*0918*/ 	.word	0x00006840
        /*091c*/ 	.word	0x00000000
        /*0920*/ 	.word	0x00000110
        /*0924*/ 	.short	0x010a
        /*0926*/ 	.byte	0xff
	.zero		1


	//   ....[130]....
        /*0928*/ 	.word	0x00006880
        /*092c*/ 	.word	0x0000004c
        /*0930*/ 	.word	0x00000170
        /*0934*/ 	.short	0x010a
        /*0936*/ 	.byte	0xff
	.zero		1


	//   ....[131]....
        /*0938*/ 	.word	0x00006990
        /*093c*/ 	.word	0x00000000
        /*0940*/ 	.word	0x00000110
        /*0944*/ 	.short	0x010a
        /*0946*/ 	.byte	0xff
	.zero		1


	//   ....[132]....
        /*0948*/ 	.word	0x00006aa0
        /*094c*/ 	.word	0x0000004c
        /*0950*/ 	.word	0x00000170
        /*0954*/ 	.short	0x010a
        /*0956*/ 	.byte	0xff
	.zero		1


	//   ....[133]....
        /*0958*/ 	.word	0x000072b0
        /*095c*/ 	.word	0x00000000
        /*0960*/ 	.word	0x00000000
        /*0964*/ 	.short	0x0101
        /*0966*/ 	.byte	0xff
	.zero		1


	//   ....[134]....
        /*0968*/ 	.word	0x000072c0
        /*096c*/ 	.word	0x00000002
        /*0970*/ 	.word	0x00000110
        /*0974*/ 	.short	0x010a
        /*0976*/ 	.byte	0xff
	.zero		1


	//   ....[135]....
        /*0978*/ 	.word	0x00007380
        /*097c*/ 	.word	0x00000002
        /*0980*/ 	.word	0x00000110
        /*0984*/ 	.short	0x010a
        /*0986*/ 	.byte	0xff
	.zero		1


	//   ....[136]....
        /*0988*/ 	.word	0x00007700
        /*098c*/ 	.word	0x0000004c
        /*0990*/ 	.word	0x00000000
        /*0994*/ 	.short	0x0101
        /*0996*/ 	.byte	0xff
	.zero		1


	//   ....[137]....
        /*0998*/ 	.word	0x00007ca0
        /*099c*/ 	.word	0x00000002
        /*09a0*/ 	.word	0x00000000
        /*09a4*/ 	.short	0x0101
        /*09a6*/ 	.byte	0xff
	.zero		1


	//   ....[138]....
        /*09a8*/ 	.word	0x00007f10
        /*09ac*/ 	.word	0x000000ff
        /*09b0*/ 	.word	0x00000000
        /*09b4*/ 	.short	0x0101
        /*09b6*/ 	.byte	0x04
	.zero		1


	//   ....[139]....
        /*09b8*/ 	.word	0x00007f30
        /*09bc*/ 	.word	0x00000003
        /*09c0*/ 	.word	0x000001c0
        /*09c4*/ 	.short	0x010a
        /*09c6*/ 	.byte	0xff
	.zero		1


	//   ....[140]....
        /*09c8*/ 	.word	0x00007f90
        /*09cc*/ 	.word	0x00000002
        /*09d0*/ 	.word	0x00000088
        /*09d4*/ 	.short	0x010a
        /*09d6*/ 	.byte	0xff
	.zero		1


	//   ....[141]....
        /*09d8*/ 	.word	0x00007ff0
        /*09dc*/ 	.word	0x00000002
        /*09e0*/ 	.word	0x00000088
        /*09e4*/ 	.short	0x010a
        /*09e6*/ 	.byte	0xff
	.zero		1


	//   ....[142]....
        /*09e8*/ 	.word	0x00008040
        /*09ec*/ 	.word	0x00000002
        /*09f0*/ 	.word	0x00000150
        /*09f4*/ 	.short	0x010a
        /*09f6*/ 	.byte	0xff
	.zero		1


	//   ....[143]....
        /*09f8*/ 	.word	0x000080a0
        /*09fc*/ 	.word	0x00000000
        /*0a00*/ 	.word	0x00000000
        /*0a04*/ 	.short	0x010a
        /*0a06*/ 	.byte	0xff
	.zero		1


	//   ....[144]....
        /*0a08*/ 	.word	0x00008100
        /*0a0c*/ 	.word	0x00000000
        /*0a10*/ 	.word	0x00000000
        /*0a14*/ 	.short	0x010a
        /*0a16*/ 	.byte	0xff
	.zero		1


	//   ....[145]....
        /*0a18*/ 	.word	0x00008160
        /*0a1c*/ 	.word	0x00000000
        /*0a20*/ 	.word	0x00000000
        /*0a24*/ 	.short	0x010a
        /*0a26*/ 	.byte	0xff
	.zero		1


	//   ....[146]....
        /*0a28*/ 	.word	0x000081c0
        /*0a2c*/ 	.word	0x00000000
        /*0a30*/ 	.word	0x00000000
        /*0a34*/ 	.short	0x010a
        /*0a36*/ 	.byte	0xff
	.zero		1


	//   ....[147]....
        /*0a38*/ 	.word	0x00008220
        /*0a3c*/ 	.word	0x00000000
        /*0a40*/ 	.word	0x00000000
        /*0a44*/ 	.short	0x010a
        /*0a46*/ 	.byte	0xff
	.zero		1


	//   ....[148]....
        /*0a48*/ 	.word	0x00008280
        /*0a4c*/ 	.word	0x00000000
        /*0a50*/ 	.word	0x00000000
        /*0a54*/ 	.short	0x010a
        /*0a56*/ 	.byte	0xff
	.zero		1


	//   ....[149]....
        /*0a58*/ 	.word	0x000082e0
        /*0a5c*/ 	.word	0x00000000
        /*0a60*/ 	.word	0x00000000
        /*0a64*/ 	.short	0x010a
        /*0a66*/ 	.byte	0xff
	.zero		1


	//   ....[150]....
        /*0a68*/ 	.word	0x00008340
        /*0a6c*/ 	.word	0x00000000
        /*0a70*/ 	.word	0x00000000
        /*0a74*/ 	.short	0x010a
        /*0a76*/ 	.byte	0xff
	.zero		1


	//   ....[151]....
        /*0a78*/ 	.word	0x000083a0
        /*0a7c*/ 	.word	0x00000000
        /*0a80*/ 	.word	0x00000000
        /*0a84*/ 	.short	0x010a
        /*0a86*/ 	.byte	0xff
	.zero		1


	//   ....[152]....
        /*0a88*/ 	.word	0x00008400
        /*0a8c*/ 	.word	0x00000000
        /*0a90*/ 	.word	0x00000000
        /*0a94*/ 	.short	0x010a
        /*0a96*/ 	.byte	0xff
	.zero		1


	//   ....[153]....
        /*0a98*/ 	.word	0x00008460
        /*0a9c*/ 	.word	0x00000000
        /*0aa0*/ 	.word	0x00000000
        /*0aa4*/ 	.short	0x010a
        /*0aa6*/ 	.byte	0xff
	.zero		1


	//   ....[154]....
        /*0aa8*/ 	.word	0x000084c0
        /*0aac*/ 	.word	0x00000000
        /*0ab0*/ 	.word	0x00000000
        /*0ab4*/ 	.short	0x010a
        /*0ab6*/ 	.byte	0xff
	.zero		1


	//   ....[155]....
        /*0ab8*/ 	.word	0x00008520
        /*0abc*/ 	.word	0x00000000
        /*0ac0*/ 	.word	0x00000000
        /*0ac4*/ 	.short	0x010a
        /*0ac6*/ 	.byte	0xff
	.zero		1


	//   ....[156]....
        /*0ac8*/ 	.word	0x00008580
        /*0acc*/ 	.word	0x00000000
        /*0ad0*/ 	.word	0x00000000
        /*0ad4*/ 	.short	0x010a
        /*0ad6*/ 	.byte	0xff
	.zero		1


	//   ....[157]....
        /*0ad8*/ 	.word	0x000085e0
        /*0adc*/ 	.word	0x00000000
        /*0ae0*/ 	.word	0x00000000
        /*0ae4*/ 	.short	0x010a
        /*0ae6*/ 	.byte	0xff
	.zero		1


	//   ....[158]....
        /*0ae8*/ 	.word	0x00008640
        /*0aec*/ 	.word	0x00000000
        /*0af0*/ 	.word	0x00000000
        /*0af4*/ 	.short	0x010a
        /*0af6*/ 	.byte	0xff
	.zero		1


	//   ....[159]....
        /*0af8*/ 	.word	0x00008690
        /*0afc*/ 	.word	0x00000000
        /*0b00*/ 	.word	0x000001b0
        /*0b04*/ 	.short	0x010a
        /*0b06*/ 	.byte	0xff
	.zero		1


	//   ....[160]....
        /*0b08*/ 	.word	0x000086f0
        /*0b0c*/ 	.word	0x00000000
        /*0b10*/ 	.word	0x00000160
        /*0b14*/ 	.short	0x010a
        /*0b16*/ 	.byte	0xff
	.zero		1


	//   ....[161]....
        /*0b18*/ 	.word	0x00008740
        /*0b1c*/ 	.word	0x00000000
        /*0b20*/ 	.word	0x00000150
        /*0b24*/ 	.short	0x010a
        /*0b26*/ 	.byte	0xff
	.zero		1


	//   ....[162]....
        /*0b28*/ 	.word	0x000087a0
        /*0b2c*/ 	.word	0x00000000
        /*0b30*/ 	.word	0x00000160
        /*0b34*/ 	.short	0x010a
        /*0b36*/ 	.byte	0xff
	.zero		1


	//   ....[163]....
        /*0b38*/ 	.word	0x00008800
        /*0b3c*/ 	.word	0x00000004
        /*0b40*/ 	.word	0x00000008
        /*0b44*/ 	.short	0x010a
        /*0b46*/ 	.byte	0xff
	.zero		1


	//   ....[164]....
        /*0b48*/ 	.word	0x000088e0
        /*0b4c*/ 	.word	0x00000002
        /*0b50*/ 	.word	0x00000008
        /*0b54*/ 	.short	0x010a
        /*0b56*/ 	.byte	0xff
	.zero		1


	//   ....[165]....
        /*0b58*/ 	.word	0x00008930
        /*0b5c*/ 	.word	0x00000000
        /*0b60*/ 	.word	0x00000150
        /*0b64*/ 	.short	0x010a
        /*0b66*/ 	.byte	0xff
	.zero		1


	//   ....[166]....
        /*0b68*/ 	.word	0x00008990
        /*0b6c*/ 	.word	0x00000000
        /*0b70*/ 	.word	0x00000190
        /*0b74*/ 	.short	0x010a
        /*0b76*/ 	.byte	0xff
	.zero		1


	//   ....[167]....
        /*0b78*/ 	.word	0x000089f0
        /*0b7c*/ 	.word	0x00000000
        /*0b80*/ 	.word	0x00000000
        /*0b84*/ 	.short	0x010a
        /*0b86*/ 	.byte	0xff
	.zero		1


	//   ....[168]....
        /*0b88*/ 	.word	0x00008a50
        /*0b8c*/ 	.word	0x00000000
        /*0b90*/ 	.word	0x00000000
        /*0b94*/ 	.short	0x010a
        /*0b96*/ 	.byte	0xff
	.zero		1


	//   ....[169]....
        /*0b98*/ 	.word	0x00008ab0
        /*0b9c*/ 	.word	0x00000000
        /*0ba0*/ 	.word	0x00000000
        /*0ba4*/ 	.short	0x010a
        /*0ba6*/ 	.byte	0xff
	.zero		1


	//   ....[170]....
        /*0ba8*/ 	.word	0x00008b10
        /*0bac*/ 	.word	0x00000000
        /*0bb0*/ 	.word	0x00000000
        /*0bb4*/ 	.short	0x010a
        /*0bb6*/ 	.byte	0xff
	.zero		1


	//   ....[171]....
        /*0bb8*/ 	.word	0x00008b70
        /*0bbc*/ 	.word	0x00000000
        /*0bc0*/ 	.word	0x000001d0
        /*0bc4*/ 	.short	0x010a
        /*0bc6*/ 	.byte	0xff
	.zero		1


	//   ....[172]....
        /*0bc8*/ 	.word	0x00008bc0
        /*0bcc*/ 	.word	0x00000000
        /*0bd0*/ 	.word	0x00000150
        /*0bd4*/ 	.short	0x010a
        /*0bd6*/ 	.byte	0xff
	.zero		1


	//   ....[173]....
        /*0bd8*/ 	.word	0x00008c20
        /*0bdc*/ 	.word	0x00000000
        /*0be0*/ 	.word	0x00000148
        /*0be4*/ 	.short	0x010a
        /*0be6*/ 	.byte	0xff
	.zero		1


	//   ....[174]....
        /*0be8*/ 	.word	0x00008c80
        /*0bec*/ 	.word	0x00000000
        /*0bf0*/ 	.word	0x00000128
        /*0bf4*/ 	.short	0x010a
        /*0bf6*/ 	.byte	0xff
	.zero		1


	//   ....[175]....
        /*0bf8*/ 	.word	0x00008ce0
        /*0bfc*/ 	.word	0x00000003
        /*0c00*/ 	.word	0x00000128
        /*0c04*/ 	.short	0x010a
        /*0c06*/ 	.byte	0xff
	.zero		1


	//   ....[176]....
        /*0c08*/ 	.word	0x00008d40
        /*0c0c*/ 	.word	0x00000000
        /*0c10*/ 	.word	0x00000000
        /*0c14*/ 	.short	0x010a
        /*0c16*/ 	.byte	0xff
	.zero		1


	//   ....[177]....
        /*0c18*/ 	.word	0x00008da0
        /*0c1c*/ 	.word	0x00000000
        /*0c20*/ 	.word	0x00000000
        /*0c24*/ 	.short	0x010a
        /*0c26*/ 	.byte	0xff
	.zero		1


	//   ....[178]....
        /*0c28*/ 	.word	0x00008df0
        /*0c2c*/ 	.word	0x00000000
        /*0c30*/ 	.word	0x00000150
        /*0c34*/ 	.short	0x010a
        /*0c36*/ 	.byte	0xff
	.zero		1


	//   ....[179]....
        /*0c38*/ 	.word	0x00008e40
        /*0c3c*/ 	.word	0x00000000
        /*0c40*/ 	.word	0x00000110
        /*0c44*/ 	.short	0x010a
        /*0c46*/ 	.byte	0xff
	.zero		1


	//   ....[180]....
        /*0c48*/ 	.word	0x00008e90
        /*0c4c*/ 	.word	0x0000004c
        /*0c50*/ 	.word	0x00000170
        /*0c54*/ 	.short	0x010a
        /*0c56*/ 	.byte	0xff
	.zero		1


	//   ....[181]....
        /*0c58*/ 	.word	0x00008ee0
        /*0c5c*/ 	.word	0x00000002
        /*0c60*/ 	.word	0x00000110
        /*0c64*/ 	.short	0x010a
        /*0c66*/ 	.byte	0xff
	.zero		1


	//----- nvinfo : EIATTR_NUM_MBARRIERS
	.align		4
.L_47:
        /*0c68*/ 	.byte	0x03, 0x38
        /*0c6a*/ 	.short	0x003b


	//----- nvinfo : EIATTR_EXIT_INSTR_OFFSETS
	.align		4
        /*0c6c*/ 	.byte	0x04, 0x1c
        /*0c6e*/ 	.short	(.L_49 - .L_48)


	//   ....[0]....
.L_48:
        /*0c70*/ 	.word	0x00003140


	//   ....[1]....
        /*0c74*/ 	.word	0x00003640


	//   ....[2]....
        /*0c78*/ 	.word	0x000036a0


	//   ....[3]....
        /*0c7c*/ 	.word	0x00004a20


	//   ....[4]....
        /*0c80*/ 	.word	0x000059d0


	//   ....[5]....
        /*0c84*/ 	.word	0x00005a10


	//   ....[6]....
        /*0c88*/ 	.word	0x00007e00


	//   ....[7]....
        /*0c8c*/ 	.word	0x00007e80


	//   ....[8]....
        /*0c90*/ 	.word	0x00007eb0


	//   ....[9]....
        /*0c94*/ 	.word	0x00007f20


	//----- nvinfo : EIATTR_MAX_THREADS
	.align		4
.L_49:
        /*0c98*/ 	.byte	0x04, 0x05
        /*0c9a*/ 	.short	(.L_51 - .L_50)
.L_50:
        /*0c9c*/ 	.word	0x00000100
        /*0ca0*/ 	.word	0x00000001
        /*0ca4*/ 	.word	0x00000001


	//----- nvinfo : EIATTR_CRS_STACK_SIZE
	.align		4
.L_51:
        /*0ca8*/ 	.byte	0x04, 0x1e
        /*0caa*/ 	.short	(.L_53 - .L_52)
.L_52:
        /*0cac*/ 	.word	0x00000000


	//----- nvinfo : EIATTR_CBANK_PARAM_SIZE
	.align		4
.L_53:
        /*0cb0*/ 	.byte	0x03, 0x19
        /*0cb2*/ 	.short	0x0800


	//----- nvinfo : EIATTR_PARAM_CBANK
	.align		4
        /*0cb4*/ 	.byte	0x04, 0x0a
        /*0cb6*/ 	.short	(.L_55 - .L_54)
	.align		4
.L_54:
        /*0cb8*/ 	.word	index@(.nv.constant0._ZN7cutlass13device_kernelINS_4gemm6kernel13GemmUniversalIN4cute5tupleIJiiiiEEENS1_10collective13CollectiveMmaINS1_35MainloopSm100TmaUmmaWarpSpecializedILi17ELi2ELi4ENS5_IJNS4_1CILi2EEENSA_ILi1EEESC_EEEEENS5_IJNSA_ILi128EEENSA_ILi64EEESG_EEENS_10bfloat16_tENS5_IJlSC_lEEESI_SJ_NS4_8TiledMMAINS4_8MMA_AtomIJNS4_26SM100_MMA_F16BF16_2x1SM_SSISI_SI_fLi128ELi64ELNS4_4UMMA5MajorE0ELSO_0ELNSN_7ScaleInE0ELSP_0EEEEEENS4_6LayoutINS5_IJSC_SC_SC_EEENS5_IJNSA_ILi0EEESU_SU_EEEEENS5_IJNS4_10UnderscoreESX_SX_EEEEENS4_18SM100_TMA_2SM_LOADENS4_14ComposedLayoutINS4_7SwizzleILi3ELi4ELi3EEENS4_18smem_ptr_flag_bitsILi16EEENSS_INS5_IJNSA_ILi8EEESG_EEENS5_IJSG_SC_EEEEEEEvNS4_8identityES10_S1A_vS1B_EENS_8epilogue10collective18CollectiveEpilogueINS1D_23Sm100TmaWarpSpecializedILi3ELi2ELi16ELb1ELb0EEEJNS5_IJSG_SG_SG_EEENS5_IJNSS_ISG_SC_EENSS_INS5_IJNSA_ILi16EEESB_EEENS5_IJSC_NSA_ILi32EEEEEEEEEEESI_SJ_SI_SJ_NS1D_6fusion15FusionCallbacksIS1H_NS1Q_17LinearCombinationISI_fSI_fLNS_15FloatRoundStyleE2EEES1I_S1P_JEEENS4_5SM1004TMEM4LOAD26SM100_TMEM_LOAD_32dp32b16xENS4_13SM90_TMA_LOADENS11_INS12_ILi1ELi4ELi3EEES15_NSS_INS5_IJS16_S1K_EEENS5_IJS1K_SC_EEEEEEENS4_39AutoVectorizingCopyWithAssumedAlignmentILi128EEENS4_14SM90_TMA_STOREES25_S27_S27_EEEvvEEEEvNT_6ParamsE)
        /*0cbc*/ 	.short	0x0380
        /*0cbe*/ 	.short	0x0800


	//----- nvinfo : EIATTR_SW_WAR
	.align		4
.L_55:
        /*0cc0*/ 	.byte	0x04, 0x36
        /*0cc2*/ 	.short	(.L_57 - .L_56)
.L_56:
        /*0cc4*/ 	.word	0x00000008
.L_57:


//--------------------- .nv.callgraph             --------------------------
	.section	.nv.callgraph,"",@"SHT_CUDA_CALLGRAPH"
	.align	4
	.sectionentsize	8
	.align		4
        /*0000*/ 	.word	0x00000000
	.align		4
        /*0004*/ 	.word	0xffffffff
	.align		4
        /*0008*/ 	.word	index@(_ZN7cutlass13device_kernelINS_4gemm6kernel13GemmUniversalIN4cute5tupleIJiiiiEEENS1_10collective13CollectiveMmaINS1_35MainloopSm100TmaUmmaWarpSpecializedILi17ELi2ELi4ENS5_IJNS4_1CILi2EEENSA_ILi1EEESC_EEEEENS5_IJNSA_ILi128EEENSA_ILi64EEESG_EEENS_10bfloat16_tENS5_IJlSC_lEEESI_SJ_NS4_8TiledMMAINS4_8MMA_AtomIJNS4_26SM100_MMA_F16BF16_2x1SM_SSISI_SI_fLi128ELi64ELNS4_4UMMA5MajorE0ELSO_0ELNSN_7ScaleInE0ELSP_0EEEEEENS4_6LayoutINS5_IJSC_SC_SC_EEENS5_IJNSA_ILi0EEESU_SU_EEEEENS5_IJNS4_10UnderscoreESX_SX_EEEEENS4_18SM100_TMA_2SM_LOADENS4_14ComposedLayoutINS4_7SwizzleILi3ELi4ELi3EEENS4_18smem_ptr_flag_bitsILi16EEENSS_INS5_IJNSA_ILi8EEESG_EEENS5_IJSG_SC_EEEEEEEvNS4_8identityES10_S1A_vS1B_EENS_8epilogue10collective18CollectiveEpilogueINS1D_23Sm100TmaWarpSpecializedILi3ELi2ELi16ELb1ELb0EEEJNS5_IJSG_SG_SG_EEENS5_IJNSS_ISG_SC_EENSS_INS5_IJNSA_ILi16EEESB_EEENS5_IJSC_NSA_ILi32EEEEEEEEEEESI_SJ_SI_SJ_NS1D_6fusion15FusionCallbacksIS1H_NS1Q_17LinearCombinationISI_fSI_fLNS_15FloatRoundStyleE2EEES1I_S1P_JEEENS4_5SM1004TMEM4LOAD26SM100_TMEM_LOAD_32dp32b16xENS4_13SM90_TMA_LOADENS11_INS12_ILi1ELi4ELi3EEES15_NSS_INS5_IJS16_S1K_EEENS5_IJS1K_SC_EEEEEEENS4_39AutoVectorizingCopyWithAssumedAlignmentILi128EEENS4_14SM90_TMA_STOREES25_S27_S27_EEEvvEEEEvNT_6ParamsE)
	.align		4
        /*000c*/ 	.word	index@(__assertfail)
	.align		4
        /*0010*/ 	.word	0x00000000
	.align		4
        /*0014*/ 	.word	0xfffffffe
	.align		4
        /*0018*/ 	.word	0x00000000
	.align		4
        /*001c*/ 	.word	0xfffffffd
	.align		4
        /*0020*/ 	.word	0x00000000
	.align		4
        /*0024*/ 	.word	0xfffffffc


//--------------------- .nv.constant4             --------------------------
	.section	.nv.constant4,"a",@progbits
	.align	8
	.align		8
.nv.constant4:
        /*0000*/ 	.dword	__assertfail
	.align		8
        /*0008*/ 	.dword	__unnamed_1
	.align		8
        /*0010*/ 	.dword	__unnamed_2
	.align		8
        /*0018*/ 	.dword	_ZN40_INTERNAL_1b4f917a_4_k_cu_88272967_311944cuda3std3__45__cpo5beginE
	.align		8
        /*0020*/ 	.dword	_ZN40_INTERNAL_1b4f917a_4_k_cu_88272967_311944cuda3std3__45__cpo3endE
	.align		8
        /*0028*/ 	.dword	_ZN40_INTERNAL_1b4f917a_4_k_cu_88272967_311944cuda3std3__45__cpo6cbeginE
	.align		8
        /*0030*/ 	.dword	_ZN40_INTERNAL_1b4f917a_4_k_cu_88272967_311944cuda3std3__45__cpo4cendE
	.align		8
        /*0038*/ 	.dword	_ZN40_INTERNAL_1b4f917a_4_k_cu_88272967_311944cuda3std3__442_GLOBAL__N__1b4f917a_4_k_cu_88272967_311946ignoreE
	.align		8
        /*0040*/ 	.dword	_ZN40_INTERNAL_1b4f917a_4_k_cu_88272967_311944cuda3std3__419piecewise_constructE
	.align		8
        /*0048*/ 	.dword	_ZN40_INTERNAL_1b4f917a_4_k_cu_88272967_311944cuda3std3__48in_placeE
	.align		8
        /*0050*/ 	.dword	_ZN40_INTERNAL_1b4f917a_4_k_cu_88272967_311944cuda3std6ranges3__45__cpo4swapE
	.align		8
        /*0058*/ 	.dword	_ZN40_INTERNAL_1b4f917a_4_k_cu_88272967_311944cuda3std6ranges3__45__cpo9iter_moveE
	.align		8
        /*0060*/ 	.dword	_ZN40_INTERNAL_1b4f917a_4_k_cu_88272967_311944cute7productE
	.align		8
        /*0068*/ 	.dword	_ZN40_INTERNAL_1b4f917a_4_k_cu_88272967_311944cute1_E
	.align		8
        /*0070*/ 	.dword	$str$25
	.align		8
        /*0078*/ 	.dword	$str$26
	.align		8
        /*0080*/ 	.dword	$str$27
	.align		8
        /*0088*/ 	.dword	$str$28


//--------------------- .text._ZN7cutlass13device_kernelINS_4gemm6kernel13GemmUniversalIN4cute5tupleIJiiiiEEENS1_10collective13CollectiveMmaINS1_35MainloopSm100TmaUmmaWarpSpecializedILi17ELi2ELi4ENS5_IJNS4_1CILi2EEENSA_ILi1EEESC_EEEEENS5_IJNSA_ILi128EEENSA_ILi64EEESG_EEENS_10bfloat16_tENS5_IJlSC_lEEESI_SJ_NS4_8TiledMMAINS4_8MMA_AtomIJNS4_26SM100_MMA_F16BF16_2x1SM_SSISI_SI_fLi128ELi64ELNS4_4UMMA5MajorE0ELSO_0ELNSN_7ScaleInE0ELSP_0EEEEEENS4_6LayoutINS5_IJSC_SC_SC_EEENS5_IJNSA_ILi0EEESU_SU_EEEEENS5_IJNS4_10UnderscoreESX_SX_EEEEENS4_18SM100_TMA_2SM_LOADENS4_14ComposedLayoutINS4_7SwizzleILi3ELi4ELi3EEENS4_18smem_ptr_flag_bitsILi16EEENSS_INS5_IJNSA_ILi8EEESG_EEENS5_IJSG_SC_EEEEEEEvNS4_8identityES10_S1A_vS1B_EENS_8epilogue10collective18CollectiveEpilogueINS1D_23Sm100TmaWarpSpecializedILi3ELi2ELi16ELb1ELb0EEEJNS5_IJSG_SG_SG_EEENS5_IJNSS_ISG_SC_EENSS_INS5_IJNSA_ILi16EEESB_EEENS5_IJSC_NSA_ILi32EEEEEEEEEEESI_SJ_SI_SJ_NS1D_6fusion15FusionCallbacksIS1H_NS1Q_17LinearCombinationISI_fSI_fLNS_15FloatRoundStyleE2EEES1I_S1P_JEEENS4_5SM1004TMEM4LOAD26SM100_TMEM_LOAD_32dp32b16xENS4_13SM90_TMA_LOADENS11_INS12_ILi1ELi4ELi3EEES15_NSS_INS5_IJS16_S1K_EEENS5_IJS1K_SC_EEEEEEENS4_39AutoVectorizingCopyWithAssumedAlignmentILi128EEENS4_14SM90_TMA_STOREES25_S27_S27_EEEvvEEEEvNT_6ParamsE --------------------------
	.section	.text._ZN7cutlass13device_kernelINS_4gemm6kernel13GemmUniversalIN4cute5tupleIJiiiiEEENS1_10collective13CollectiveMmaINS1_35MainloopSm100TmaUmmaWarpSpecializedILi17ELi2ELi4ENS5_IJNS4_1CILi2EEENSA_ILi1EEESC_EEEEENS5_IJNSA_ILi128EEENSA_ILi64EEESG_EEENS_10bfloat16_tENS5_IJlSC_lEEESI_SJ_NS4_8TiledMMAINS4_8MMA_AtomIJNS4_26SM100_MMA_F16BF16_2x1SM_SSISI_SI_fLi128ELi64ELNS4_4UMMA5MajorE0ELSO_0ELNSN_7ScaleInE0ELSP_0EEEEEENS4_6LayoutINS5_IJSC_SC_SC_EEENS5_IJNSA_ILi0EEESU_SU_EEEEENS5_IJNS4_10UnderscoreESX_SX_EEEEENS4_18SM100_TMA_2SM_LOADENS4_14ComposedLayoutINS4_7SwizzleILi3ELi4ELi3EEENS4_18smem_ptr_flag_bitsILi16EEENSS_INS5_IJNSA_ILi8EEESG_EEENS5_IJSG_SC_EEEEEEEvNS4_8identityES10_S1A_vS1B_EENS_8epilogue10collective18CollectiveEpilogueINS1D_23Sm100TmaWarpSpecializedILi3ELi2ELi16ELb1ELb0EEEJNS5_IJSG_SG_SG_EEENS5_IJNSS_ISG_SC_EENSS_INS5_IJNSA_ILi16EEESB_EEENS5_IJSC_NSA_ILi32EEEEEEEEEEESI_SJ_SI_SJ_NS1D_6fusion15FusionCallbacksIS1H_NS1Q_17LinearCombinationISI_fSI_fLNS_15FloatRoundStyleE2EEES1I_S1P_JEEENS4_5SM1004TMEM4LOAD26SM100_TMEM_LOAD_32dp32b16xENS4_13SM90_TMA_LOADENS11_INS12_ILi1ELi4ELi3EEES15_NSS_INS5_IJS16_S1K_EEENS5_IJS1K_SC_EEEEEEENS4_39AutoVectorizingCopyWithAssumedAlignmentILi128EEENS4_14SM90_TMA_STOREES25_S27_S27_EEEvvEEEEvNT_6ParamsE,"ax",@progbits
	.align	128
.text._ZN7cutlass13device_kernelINS_4gemm6kernel13GemmUniversalIN4cute5tupleIJiiiiEEENS1_10collective13CollectiveMmaINS1_35MainloopSm100TmaUmmaWarpSpecializedILi17ELi2ELi4ENS5_IJNS4_1CILi2EEENSA_ILi1EEESC_EEEEENS5_IJNSA_ILi128EEENSA_ILi64EEESG_EEENS_10bfloat16_tENS5_IJlSC_lEEESI_SJ_NS4_8TiledMMAINS4_8MMA_AtomIJNS4_26SM100_MMA_F16BF16_2x1SM_SSISI_SI_fLi128ELi64ELNS4_4UMMA5MajorE0ELSO_0ELNSN_7ScaleInE0ELSP_0EEEEEENS4_6LayoutINS5_IJSC_SC_SC_EEENS5_IJNSA_ILi0EEESU_SU_EEEEENS5_IJNS4_10UnderscoreESX_SX_EEEEENS4_18SM100_TMA_2SM_LOADENS4_14ComposedLayoutINS4_7SwizzleILi3ELi4ELi3EEENS4_18smem_ptr_flag_bitsILi16EEENSS_INS5_IJNSA_ILi8EEESG_EEENS5_IJSG_SC_EEEEEEEvNS4_8identityES10_S1A_vS1B_EENS_8epilogue10collective18CollectiveEpilogueINS1D_23Sm100TmaWarpSpecializedILi3ELi2ELi16ELb1ELb0EEEJNS5_IJSG_SG_SG_EEENS5_IJNSS_ISG_SC_EENSS_INS5_IJNSA_ILi16EEESB_EEENS5_IJSC_NSA_ILi32EEEEEEEEEEESI_SJ_SI_SJ_NS1D_6fusion15FusionCallbacksIS1H_NS1Q_17LinearCombinationISI_fSI_fLNS_15FloatRoundStyleE2EEES1I_S1P_JEEENS4_5SM1004TMEM4LOAD26SM100_TMEM_LOAD_32dp32b16xENS4_13SM90_TMA_LOADENS11_INS12_ILi1ELi4ELi3EEES15_NSS_INS5_IJS16_S1K_EEENS5_IJS1K_SC_EEEEEEENS4_39AutoVectorizingCopyWithAssumedAlignmentILi128EEENS4_14SM90_TMA_STOREES25_S27_S27_EEEvvEEEEvNT_6ParamsE:
        .type           _ZN7cutlass13device_kernelINS_4gemm6kernel13GemmUniversalIN4cute5tupleIJiiiiEEENS1_10collective13CollectiveMmaINS1_35MainloopSm100TmaUmmaWarpSpecializedILi17ELi2ELi4ENS5_IJNS4_1CILi2EEENSA_ILi1EEESC_EEEEENS5_IJNSA_ILi128EEENSA_ILi64EEESG_EEENS_10bfloat16_tENS5_IJlSC_lEEESI_SJ_NS4_8TiledMMAINS4_8MMA_AtomIJNS4_26SM100_MMA_F16BF16_2x1SM_SSISI_SI_fLi128ELi64ELNS4_4UMMA5MajorE0ELSO_0ELNSN_7ScaleInE0ELSP_0EEEEEENS4_6LayoutINS5_IJSC_SC_SC_EEENS5_IJNSA_ILi0EEESU_SU_EEEEENS5_IJNS4_10UnderscoreESX_SX_EEEEENS4_18SM100_TMA_2SM_LOADENS4_14ComposedLayoutINS4_7SwizzleILi3ELi4ELi3EEENS4_18smem_ptr_flag_bitsILi16EEENSS_INS5_IJNSA_ILi8EEESG_EEENS5_IJSG_SC_EEEEEEEvNS4_8identityES10_S1A_vS1B_EENS_8epilogue10collective18CollectiveEpilogueINS1D_23Sm100TmaWarpSpecializedILi3ELi2ELi16ELb1ELb0EEEJNS5_IJSG_SG_SG_EEENS5_IJNSS_ISG_SC_EENSS_INS5_IJNSA_ILi16EEESB_EEENS5_IJSC_NSA_ILi32EEEEEEEEEEESI_SJ_SI_SJ_NS1D_6fusion15FusionCallbacksIS1H_NS1Q_17LinearCombinationISI_fSI_fLNS_15FloatRoundStyleE2EEES1I_S1P_JEEENS4_5SM1004TMEM4LOAD26SM100_TMEM_LOAD_32dp32b16xENS4_13SM90_TMA_LOADENS11_INS12_ILi1ELi4ELi3EEES15_NSS_INS5_IJS16_S1K_EEENS5_IJS1K_SC_EEEEEEENS4_39AutoVectorizingCopyWithAssumedAlignmentILi128EEENS4_14SM90_TMA_STOREES25_S27_S27_EEEvvEEEEvNT_6ParamsE,@function
        .size           _ZN7cutlass13device_kernelINS_4gemm6kernel13GemmUniversalIN4cute5tupleIJiiiiEEENS1_10collective13CollectiveMmaINS1_35MainloopSm100TmaUmmaWarpSpecializedILi17ELi2ELi4ENS5_IJNS4_1CILi2EEENSA_ILi1EEESC_EEEEENS5_IJNSA_ILi128EEENSA_ILi64EEESG_EEENS_10bfloat16_tENS5_IJlSC_lEEESI_SJ_NS4_8TiledMMAINS4_8MMA_AtomIJNS4_26SM100_MMA_F16BF16_2x1SM_SSISI_SI_fLi128ELi64ELNS4_4UMMA5MajorE0ELSO_0ELNSN_7ScaleInE0ELSP_0EEEEEENS4_6LayoutINS5_IJSC_SC_SC_EEENS5_IJNSA_ILi0EEESU_SU_EEEEENS5_IJNS4_10UnderscoreESX_SX_EEEEENS4_18SM100_TMA_2SM_LOADENS4_14ComposedLayoutINS4_7SwizzleILi3ELi4ELi3EEENS4_18smem_ptr_flag_bitsILi16EEENSS_INS5_IJNSA_ILi8EEESG_EEENS5_IJSG_SC_EEEEEEEvNS4_8identityES10_S1A_vS1B_EENS_8epilogue10collective18CollectiveEpilogueINS1D_23Sm100TmaWarpSpecializedILi3ELi2ELi16ELb1ELb0EEEJNS5_IJSG_SG_SG_EEENS5_IJNSS_ISG_SC_EENSS_INS5_IJNSA_ILi16EEESB_EEENS5_IJSC_NSA_ILi32EEEEEEEEEEESI_SJ_SI_SJ_NS1D_6fusion15FusionCallbacksIS1H_NS1Q_17LinearCombinationISI_fSI_fLNS_15FloatRoundStyleE2EEES1I_S1P_JEEENS4_5SM1004TMEM4LOAD26SM100_TMEM_LOAD_32dp32b16xENS4_13SM90_TMA_LOADENS11_INS12_ILi1ELi4ELi3EEES15_NSS_INS5_IJS16_S1K_EEENS5_IJS1K_SC_EEEEEEENS4_39AutoVectorizingCopyWithAssumedAlignmentILi128EEENS4_14SM90_TMA_STOREES25_S27_S27_EEEvvEEEEvNT_6ParamsE,(.L_x_215 - _ZN7cutlass13device_kernelINS_4gemm6kernel13GemmUniversalIN4cute5tupleIJiiiiEEENS1_10collective13CollectiveMmaINS1_35MainloopSm100TmaUmmaWarpSpecializedILi17ELi2ELi4ENS5_IJNS4_1CILi2EEENSA_ILi1EEESC_EEEEENS5_IJNSA_ILi128EEENSA_ILi64EEESG_EEENS_10bfloat16_tENS5_IJlSC_lEEESI_SJ_NS4_8TiledMMAINS4_8MMA_AtomIJNS4_26SM100_MMA_F16BF16_2x1SM_SSISI_SI_fLi128ELi64ELNS4_4UMMA5MajorE0ELSO_0ELNSN_7ScaleInE0ELSP_0EEEEEENS4_6LayoutINS5_IJSC_SC_SC_EEENS5_IJNSA_ILi0EEESU_SU_EEEEENS5_IJNS4_10UnderscoreESX_SX_EEEEENS4_18SM100_TMA_2SM_LOADENS4_14ComposedLayoutINS4_7SwizzleILi3ELi4ELi3EEENS4_18smem_ptr_flag_bitsILi16EEENSS_INS5_IJNSA_ILi8EEESG_EEENS5_IJSG_SC_EEEEEEEvNS4_8identityES10_S1A_vS1B_EENS_8epilogue10collective18CollectiveEpilogueINS1D_23Sm100TmaWarpSpecializedILi3ELi2ELi16ELb1ELb0EEEJNS5_IJSG_SG_SG_EEENS5_IJNSS_ISG_SC_EENSS_INS5_IJNSA_ILi16EEESB_EEENS5_IJSC_NSA_ILi32EEEEEEEEEEESI_SJ_SI_SJ_NS1D_6fusion15FusionCallbacksIS1H_NS1Q_17LinearCombinationISI_fSI_fLNS_15FloatRoundStyleE2EEES1I_S1P_JEEENS4_5SM1004TMEM4LOAD26SM100_TMEM_LOAD_32dp32b16xENS4_13SM90_TMA_LOADENS11_INS12_ILi1ELi4ELi3EEES15_NSS_INS5_IJS16_S1K_EEENS5_IJS1K_SC_EEEEEEENS4_39AutoVectorizingCopyWithAssumedAlignmentILi128EEENS4_14SM90_TMA_STOREES25_S27_S27_EEEvvEEEEvNT_6ParamsE)
        .other          _ZN7cutlass13device_kernelINS_4gemm6kernel13GemmUniversalIN4cute5tupleIJiiiiEEENS1_10collective13CollectiveMmaINS1_35MainloopSm100TmaUmmaWarpSpecializedILi17ELi2ELi4ENS5_IJNS4_1CILi2EEENSA_ILi1EEESC_EEEEENS5_IJNSA_ILi128EEENSA_ILi64EEESG_EEENS_10bfloat16_tENS5_IJlSC_lEEESI_SJ_NS4_8TiledMMAINS4_8MMA_AtomIJNS4_26SM100_MMA_F16BF16_2x1SM_SSISI_SI_fLi128ELi64ELNS4_4UMMA5MajorE0ELSO_0ELNSN_7ScaleInE0ELSP_0EEEEEENS4_6LayoutINS5_IJSC_SC_SC_EEENS5_IJNSA_ILi0EEESU_SU_EEEEENS5_IJNS4_10UnderscoreESX_SX_EEEEENS4_18SM100_TMA_2SM_LOADENS4_14ComposedLayoutINS4_7SwizzleILi3ELi4ELi3EEENS4_18smem_ptr_flag_bitsILi16EEENSS_INS5_IJNSA_ILi8EEESG_EEENS5_IJSG_SC_EEEEEEEvNS4_8identityES10_S1A_vS1B_EENS_8epilogue10collective18CollectiveEpilogueINS1D_23Sm100TmaWarpSpecializedILi3ELi2ELi16ELb1ELb0EEEJNS5_IJSG_SG_SG_EEENS5_IJNSS_ISG_SC_EENSS_INS5_IJNSA_ILi16EEESB_EEENS5_IJSC_NSA_ILi32EEEEEEEEEEESI_SJ_SI_SJ_NS1D_6fusion15FusionCallbacksIS1H_NS1Q_17LinearCombinationISI_fSI_fLNS_15FloatRoundStyleE2EEES1I_S1P_JEEENS4_5SM1004TMEM4LOAD26SM100_TMEM_LOAD_32dp32b16xENS4_13SM90_TMA_LOADENS11_INS12_ILi1ELi4ELi3EEES15_NSS_INS5_IJS16_S1K_EEENS5_IJS1K_SC_EEEEEEENS4_39AutoVectorizingCopyWithAssumedAlignmentILi128EEENS4_14SM90_TMA_STOREES25_S27_S27_EEEvvEEEEvNT_6ParamsE,@"STO_CUDA_ENTRY STV_DEFAULT"
_ZN7cutlass13device_kernelINS_4gemm6kernel13GemmUniversalIN4cute5tupleIJiiiiEEENS1_10collective13CollectiveMmaINS1_35MainloopSm100TmaUmmaWarpSpecializedILi17ELi2ELi4ENS5_IJNS4_1CILi2EEENSA_ILi1EEESC_EEEEENS5_IJNSA_ILi128EEENSA_ILi64EEESG_EEENS_10bfloat16_tENS5_IJlSC_lEEESI_SJ_NS4_8TiledMMAINS4_8MMA_AtomIJNS4_26SM100_MMA_F16BF16_2x1SM_SSISI_SI_fLi128ELi64ELNS4_4UMMA5MajorE0ELSO_0ELNSN_7ScaleInE0ELSP_0EEEEEENS4_6LayoutINS5_IJSC_SC_SC_EEENS5_IJNSA_ILi0EEESU_SU_EEEEENS5_IJNS4_10UnderscoreESX_SX_EEEEENS4_18SM100_TMA_2SM_LOADENS4_14ComposedLayoutINS4_7SwizzleILi3ELi4ELi3EEENS4_18smem_ptr_flag_bitsILi16EEENSS_INS5_IJNSA_ILi8EEESG_EEENS5_IJSG_SC_EEEEEEEvNS4_8identityES10_S1A_vS1B_EENS_8epilogue10collective18CollectiveEpilogueINS1D_23Sm100TmaWarpSpecializedILi3ELi2ELi16ELb1ELb0EEEJNS5_IJSG_SG_SG_EEENS5_IJNSS_ISG_SC_EENSS_INS5_IJNSA_ILi16EEESB_EEENS5_IJSC_NSA_ILi32EEEEEEEEEEESI_SJ_SI_SJ_NS1D_6fusion15FusionCallbacksIS1H_NS1Q_17LinearCombinationISI_fSI_fLNS_15FloatRoundStyleE2EEES1I_S1P_JEEENS4_5SM1004TMEM4LOAD26SM100_TMEM_LOAD_32dp32b16xENS4_13SM90_TMA_LOADENS11_INS12_ILi1ELi4ELi3EEES15_NSS_INS5_IJS16_S1K_EEENS5_IJS1K_SC_EEEEEEENS4_39AutoVectorizingCopyWithAssumedAlignmentILi128EEENS4_14SM90_TMA_STOREES25_S27_S27_EEEvvEEEEvNT_6ParamsE:
[----:B------:R-:W1:Y:S01]  /*0000*/  LDC R1, c[0x0][0x37c] ;  /* 0x0000df00ff017b82 */ /* 0x000e620000000800 */
[----:B------:R-:W2:Y:S01]  /*0010*/  S2R R74, SR_TID.X ;  /* 0x00000000004a7919 */ /* 0x000ea20000002100 */
[----:B------:R-:W3:Y:S06]  /*0020*/  LDCU.64 UR6, c[0x0][0x890] ;  /* 0x00011200ff0677ac */ /* 0x000eec0008000a00 */
[----:B------:R-:W4:Y:S01]  /*0030*/  S2UR UR37, SR_CgaCtaId ;  /* 0x00000000002579c3 */ /* 0x000f220000008800 */
[----:B------:R-:W-:Y:S02]  /*0040*/  PRMT R59, RZ, 0x7610, R59 ;  /* 0x00007610ff3b7816 */ /* 0x000fe4000000003b */
[----:B------:R-:W-:Y:S01]  /*0050*/  ELECT P1, URZ, PT ;  /* 0x0000000000ff782f */ /* 0x000fe20003820000 */
[----:B------:R-:W1:Y:S01]  /*0060*/  LDCU.64 UR46, c[0x0][0x358] ;  /* 0x00006b00ff2e77ac */ /* 0x000e620008000a00 */
[----:B---3--:R-:W-:-:S04]  /*0070*/  UISETP.NE.U32.AND UP0, UPT, UR6, URZ, UPT ;  /* 0x000000ff0600728c */ /* 0x008fc8000bf05070 */
[----:B------:R-:W-:Y:S02]  /*0080*/  UISETP.NE.AND.EX UP0, UPT, UR7, URZ, UPT, UP0 ;  /* 0x000000ff0700728c */ /* 0x000fe4000bf05300 */
[----:B----4-:R-:W-:Y:S02]  /*0090*/  ULOP3.LUT UR5, UR37, 0x1, URZ, 0xc0, !UPT ;  /* 0x0000000125057892 */ /* 0x010fe4000f8ec0ff */
[----:B------:R-:W-:Y:S01]  /*00a0*/  ULOP3.LUT UR4, UR37, 0x1, URZ, 0x3c, !UPT ;  /* 0x0000000125047892 */ /* 0x000fe2000f8e3cff */
[----:B--2---:R-:W-:-:S05]  /*00b0*/  SHF.R.U32.HI R70, RZ, 0x5, R74 ;  /* 0x00000005ff467819 */ /* 0x004fca000001164a */
[----:B------:R-:W2:Y:S02]  /*00c0*/  SHFL.IDX PT, R0, R70, RZ, 0x1f ;  /* 0x00001fff46007589 */ /* 0x000ea400000e0000 */
[----:B--2---:R-:W-:Y:S01]  /*00d0*/  R2UR UR10, R0 ;  /* 0x00000000000a72ca */ /* 0x004fe200000e0000 */
[----:B-1----:R-:W-:-:S14]  /*00e0*/  BRA.U UP0, `(.L_x_0) ;  /* 0x00000001002c7547 */ /* 0x002fdc000b800000 */
[----:B------:R-:W1:Y:S02]  /*00f0*/  LDCU.64 UR8, c[0x0][0x888] ;  /* 0x00011100ff0877ac */ /* 0x000e640008000a00 */
[----:B-1----:R-:W-:-:S04]  /*0100*/  UISETP.NE.U32.AND UP0, UPT, UR8, URZ, UPT ;  /* 0x000000ff0800728c */ /* 0x002fc8000bf05070 */
[----:B------:R-:W-:-:S09]  /*0110*/  UISETP.NE.AND.EX UP0, UPT, UR9, URZ, UPT, UP0 ;  /* 0x000000ff0900728c */ /* 0x000fd2000bf05300 */
[----:B------:R-:W-:Y:S05]  /*0120*/  BRA.U !UP0, `(.L_x_1) ;  /* 0x0000000108107547 */ /* 0x000fea000b800000 */
[----:B------:R-:W1:Y:S02]  /*0130*/  LDC.64 R2, c[0x0][0x888] ;  /* 0x00022200ff027b82 */ /* 0x000e640000000a00 */
[----:B-1----:R1:W5:Y:S01]  /*0140*/  LDG.E R35, desc[UR46][R2.64] ;  /* 0x0000002e02237981 */ /* 0x002362000c1e1900 */
[----:B------:R-:W-:Y:S01]  /*0150*/  HFMA2 R59, -RZ, RZ, 0, 5.9604644775390625e-08 ;  /* 0x00000001ff3b7431 */ /* 0x000fe200000001ff */
[----:B------:R-:W-:Y:S05]  /*0160*/  BRA `(.L_x_0) ;  /* 0x00000000000c7947 */ /* 0x000fea0003800000 */
.L_x_1:
[----:B------:R-:W1:Y:S01]  /*0170*/  LDCU UR8, c[0x0][0x880] ;  /* 0x00011000ff0877ac */ /* 0x000e620008000800 */
[----:B------:R-:W-:Y:S01]  /*0180*/  HFMA2 R59, -RZ, RZ, 0, 5.9604644775390625e-08 ;  /* 0x00000001ff3b7431 */ /* 0x000fe200000001ff */
[----:B-1----:R-:W-:-:S07]  /*0190*/  MOV R35, UR8 ;  /* 0x0000000800237c02 */ /* 0x002fce0008000f00 */
.L_x_0:
[----:B------:R-:W2:Y:S02]  /*01a0*/  LDCU.64 UR8, c[0x0][0x8b0] ;  /* 0x00011600ff0877ac */ /* 0x000ea40008000a00 */
[----:B--2---:R-:W-:-:S04]  /*01b0*/  UISETP.NE.U32.AND UP0, UPT, UR8, URZ, UPT ;  /* 0x000000ff0800728c */ /* 0x004fc8000bf05070 */
[----:B------:R-:W-:-:S09]  /*01c0*/  UISETP.NE.AND.EX UP0, UPT, UR9, URZ, UPT, UP0 ;  /* 0x000000ff0900728c */ /* 0x000fd2000bf05300 */
[----:B------:R-:W-:Y:S05]  /*01d0*/  BRA.U UP0, `(.L_x_2) ;  /* 0x0000000100247547 */ /* 0x000fea000b800000 */
[----:B------:R-:W2:Y:S02]  /*01e0*/  LDCU.64 UR8, c[0x0][0x8a8] ;  /* 0x00011500ff0877ac */ /* 0x000ea40008000a00 */
[----:B--2---:R-:W-:-:S04]  /*01f0*/  UISETP.NE.U32.AND UP0, UPT, UR8, URZ, UPT ;  /* 0x000000ff0800728c */ /* 0x004fc8000bf05070 */
[----:B------:R-:W-:-:S09]  /*0200*/  UISETP.NE.AND.EX UP0, UPT, UR9, URZ, UPT, UP0 ;  /* 0x000000ff0900728c */ /* 0x000fd2000bf05300 */
[----:B------:R-:W-:Y:S05]  /*0210*/  BRA.U !UP0, `(.L_x_3) ;  /* 0x00000001080c7547 */ /* 0x000fea000b800000 */
[----:B------:R-:W2:Y:S02]  /*0220*/  LDC.64 R32, c[0x0][0x8a8] ;  /* 0x00022a00ff207b82 */ /* 0x000ea40000000a00 */
[----:B--2---:R2:W5:Y:S01]  /*0230*/  LDG.E R32, desc[UR46][R32.64] ;  /* 0x0000002e20207981 */ /* 0x004562000c1e1900 */
[----:B------:R-:W-:Y:S05]  /*0240*/  BRA `(.L_x_2) ;  /* 0x0000000000087947 */ /* 0x000fea0003800000 */
.L_x_3:
[----:B------:R-:W2:Y:S02]  /*0250*/  LDCU UR8, c[0x0][0x8a0] ;  /* 0x00011400ff0877ac */ /* 0x000ea40008000800 */
[----:B--2---:R-:W-:Y:S02]  /*0260*/  MOV R32, UR8 ;  /* 0x0000000800207c02 */ /* 0x004fe40008000f00 */
.L_x_2:
[----:B------:R-:W-:Y:S01]  /*0270*/  IMAD.U32 R0, RZ, RZ, UR10 ;  /* 0x0000000aff007e24 */ /* 0x000fe2000f8e00ff */
[----:B------:R-:W-:Y:S04]  /*0280*/  BSSY.RECONVERGENT B0, `(.L_x_4) ;  /* 0x000000c000007945 */ /* 0x000fe80003800200 */
[C---:B------:R-:W-:Y:S02]  /*0290*/  ISETP.NE.OR P2, PT, R0.reuse, 0x1, !P1 ;  /* 0x000000010000780c */ /* 0x040fe40004f45670 */
[----:B------:R-:W-:-:S11]  /*02a0*/  ISETP.NE.OR P0, PT, R0, 0x3, !P1 ;  /* 0x000000030000780c */ /* 0x000fd60004f05670 */
[----:B------:R-:W-:Y:S05]  /*02b0*/  @P2 BRA `(.L_x_5) ;  /* 0x0000000000202947 */ /* 0x000fea0003800000 */
[----:B------:R-:W3:Y:S02]  /*02c0*/  LDCU.64 UR8, c[0x0][0x348] ;  /* 0x00006900ff0877ac */ /* 0x000ee40008000a00 */
[----:B---3--:R-:W-:Y:S02]  /*02d0*/  UIADD3 UR12, UP1, UPT, UR8, 0x80, URZ ;  /* 0x00000080080c7890 */ /* 0x008fe4000ff3e0ff */
[----:B------:R-:W-:Y:S02]  /*02e0*/  UIADD3 UR8, UP0, UPT, UR8, 0x180, URZ ;  /* 0x0000018008087890 */ /* 0x000fe4000ff1e0ff */
[----:B------:R-:W-:Y:S02]  /*02f0*/  UIADD3.X UR13, UPT, UPT, URZ, UR9, URZ, UP1, !UPT ;  /* 0x00000009ff0d7290 */ /* 0x000fe40008ffe4ff */
[----:B------:R-:W-:-:S07]  /*0300*/  UIADD3.X UR9, UPT, UPT, URZ, UR9, URZ, UP0, !UPT ;  /* 0x00000009ff097290 */ /* 0x000fce00087fe4ff */
[----:B------:R3:W-:Y:S02]  /*0310*/  UTMACCTL.PF [UR12] ;  /* 0x000000000c0079b9 */ /* 0x0007e40008040000 */
[----:B------:R3:W-:Y:S02]  /*0320*/  UTMACCTL.PF [UR8] ;  /* 0x00000000080079b9 */ /* 0x0007e40008040000 */
[----:B---3--:R-:W-:Y:S01]  /*0330*/  NOP ;  /* 0x0000000000007918 */ /* 0x008fe20000000000 */
.L_x_5:
[----:B------:R-:W-:Y:S05]  /*0340*/  BSYNC.RECONVERGENT B0 ;  /* 0x0000000000007941 */ /* 0x000fea0003800200 */
.L_x_4:
[----:B------:R-:W-:Y:S04]  /*0350*/  BSSY.RECONVERGENT B0, `(.L_x_6) ;  /* 0x000000a000007945 */ /* 0x000fe80003800200 */
        /* <DEDUP_REMOVED lines=9> */
.L_x_7:
[----:B------:R-:W-:Y:S05]  /*03f0*/  BSYNC.RECONVERGENT B0 ;  /* 0x0000000000007941 */ /* 0x000fea0003800200 */
.L_x_6:
[----:B------:R-:W3:Y:S01]  /*0400*/  LDCU.64 UR8, c[0x0][0x888] ;  /* 0x00011100ff0877ac */ /* 0x000ee20008000a00 */
[----:B------:R-:W-:Y:S02]  /*0410*/  UISETP.EQ.U32.AND UP1, UPT, UR6, URZ, UPT ;  /* 0x000000ff0600728c */ /* 0x000fe4000bf22070 */
[----:B------:R-:W-:Y:S02]  /*0420*/  UPLOP3.LUT UP5, UPT, UPT, UPT, UPT, 0x80, 0x8 ;  /* 0x000000000008789c */ /* 0x000fe40003faf070 */
[----:B---3--:R-:W-:-:S04]  /*0430*/  UISETP.NE.U32.AND UP0, UPT, UR8, URZ, UPT ;  /* 0x000000ff0800728c */ /* 0x008fc8000bf05070 */
[----:B------:R-:W-:-:S04]  /*0440*/  UISETP.NE.AND.EX UP0, UPT, UR9, URZ, UPT, UP0 ;  /* 0x000000ff0900728c */ /* 0x000fc8000bf05300 */
[----:B------:R-:W-:-:S04]  /*0450*/  UISETP.EQ.OR.EX UP2, UPT, UR7, URZ, !UP0, UP1 ;  /* 0x000000ff0700728c */ /* 0x000fc8000c742710 */
[----:B------:R-:W-:-:S05]  /*0460*/  UP2UR UR53, UPR, URZ, 0x4 ;  /* 0x00000004ff357883 */ /* 0x000fca0008000000 */
[----:B------:R-:W-:Y:S07]  /*0470*/  BRA.U !UP2, `(.L_x_8) ;  /* 0x000000010a207547 */ /* 0x000fee000b800000 */
[----:B------:R-:W-:Y:S01]  /*0480*/  UISETP.NE.U32.AND UP2, UPT, UR6, URZ, UPT ;  /* 0x000000ff0600728c */ /* 0x000fe2000bf45070 */
[----:B-----5:R-:W-:Y:S01]  /*0490*/  FSETP.NEU.AND P0, PT, R35, RZ, PT ;  /* 0x000000ff2300720b */ /* 0x020fe20003f0d000 */
[----:B------:R-:W-:Y:S02]  /*04a0*/  USEL UR6, URZ, 0xffffffff, UP0 ;  /* 0xffffffffff067887 */ /* 0x000fe40008000000 */
[----:B------:R-:W-:-:S10]  /*04b0*/  UISETP.NE.AND.EX UP2, UPT, UR7, URZ, UPT, UP2 ;  /* 0x000000ff0700728c */ /* 0x000fd4000bf45320 */
[----:B------:R-:W-:Y:S01]  /*04c0*/  VOTEU.ANY UP1, P0 ;  /* 0x0000000000ff7886 */ /* 0x000fe20000020100 */
[----:B------:R-:W-:-:S04]  /*04d0*/  @!UP2 USEL UR6, URZ, 0xffffffff, UP1 ;  /* 0xffffffffff06a887 */ /* 0x000fc80008800000 */
[----:B------:R-:W-:-:S04]  /*04e0*/  ULOP3.LUT UR6, UR6, 0x1, URZ, 0xc0, !UPT ;  /* 0x0000000106067892 */ /* 0x000fc8000f8ec0ff */
[----:B------:R-:W-:-:S11]  /*04f0*/  UISETP.NE.U32.AND UP5, UPT, UR6, 0x1, UPT ;  /* 0x000000010600788c */ /* 0x000fd6000bfa5070 */
.L_x_8:
[----:B------:R-:W3:Y:S01]  /*0500*/  SHFL.IDX PT, R0, R70, RZ, 0x1f ;  /* 0x00001fff46007589 */ /* 0x000ee200000e0000 */
[----:B------:R-:W-:-:S04]  /*0510*/  UISETP.NE.AND UP1, UPT, UR10, 0x2, UPT ;  /* 0x000000020a00788c */ /* 0x000fc8000bf25270 */
[----:B------:R-:W-:Y:S02]  /*0520*/  UISETP.EQ.AND UP2, UPT, UR5, URZ, !UP1 ;  /* 0x000000ff0500728c */ /* 0x000fe4000cf42270 */
[----:B------:R-:W-:-:S04]  /*0530*/  USEL UR6, URZ, 0x1, UP1 ;  /* 0x00000001ff067887 */ /* 0x000fc80008800000 */
[----:B------:R-:W-:Y:S02]  /*0540*/  PLOP3.LUT P5, PT, P1, PT, UP2, 0x80, 0x8 ;  /* 0x000000000008781c */ /* 0x000fe40000faf028 */
[----:B---3--:R-:W-:-:S13]  /*0550*/  ISETP.NE.AND P0, PT, R0, RZ, PT ;  /* 0x000000ff0000720c */ /* 0x008fda0003f05270 */
[----:B------:R-:W-:Y:S05]  /*0560*/  @P0 BRA `(.L_x_9) ;  /* 0x0000000000b80947 */ /* 0x000fea0003800000 */
[----:B------:R-:W-:Y:S01]  /*0570*/  ELECT P0, URZ, PT ;  /* 0x0000000000ff782f */ /* 0x000fe20003800000 */
[----:B------:R-:W-:-:S12]  /*0580*/  BSSY.RECONVERGENT B0, `(.L_x_9) ;  /* 0x000002c000007945 */ /* 0x000fd80003800200 */
[----:B------:R-:W-:Y:S05]  /*0590*/  @!P0 BRA `(.L_x_10) ;  /* 0x0000000000a88947 */ /* 0x000fea0003800000 */
[----:B------:R-:W-:Y:S01]  /*05a0*/  UMOV UR8, 0x400 ;  /* 0x0000040000087882 */ /* 0x000fe20000000000 */
[----:B------:R-:W-:Y:S01]  /*05b0*/  UMOV UR7, 0x1 ;  /* 0x0000000100077882 */ /* 0x000fe20000000000 */
[----:B------:R-:W-:Y:S02]  /*05c0*/  ULEA UR8, UR37, UR8, 0x18 ;  /* 0x0000000825087291 */ /* 0x000fe4000f8ec0ff */
[----:B------:R-:W-:-:S04]  /*05d0*/  UIADD3 UR12, UPT, UPT, -UR7, 0x100000, URZ ;  /* 0x00100000070c7890 */ /* 0x000fc8000fffe1ff */
[----:B------:R-:W-:Y:S02]  /*05e0*/  USHF.L.U32 UR13, UR12, 0xb, URZ ;  /* 0x0000000b0c0d7899 */ /* 0x000fe400080006ff */
[----:B------:R-:W-:Y:S01]  /*05f0*/  USHF.L.U32 UR12, UR12, 0x1, URZ ;  /* 0x000000010c0c7899 */ /* 0x000fe200080006ff */
[----:B------:R-:W3:Y:S11]  /*0600*/  FENCE.VIEW.ASYNC.S ;  /* 0x00000000000073c6 */ /* 0x000ef60000000000 */
[----:B---3--:R3:W4:Y:S01]  /*0610*/  SYNCS.EXCH.64 URZ, [UR8], UR12 ;  /* 0x0000000c08ff75b2 */ /* 0x0087220008000100 */
[----:B------:R3:W1:Y:S01]  /*0620*/  SYNCS.EXCH.64 URZ, [UR8+0x88], UR12 ;  /* 0x0000880c08ff75b2 */ /* 0x0006620008000100 */
        /* <DEDUP_REMOVED lines=31> */
[----:B------:R3:W1:Y:S02]  /*0820*/  SYNCS.EXCH.64 URZ, [UR8+0x108], UR12 ;  /* 0x0001080c08ff75b2 */ /* 0x0006640008000100 */
[----:B---34-:R-:W-:Y:S01]  /*0830*/  NOP ;  /* 0x0000000000007918 */ /* 0x018fe20000000000 */
.L_x_10:
[----:B------:R-:W-:Y:S05]  /*0840*/  BSYNC.RECONVERGENT B0 ;  /* 0x0000000000007941 */ /* 0x000fea0003800200 */
.L_x_9:
[----:B------:R-:W3:Y:S01]  /*0850*/  SHFL.IDX PT, R0, R70, RZ, 0x1f ;  /* 0x00001fff46007589 */ /* 0x000ee200000e0000 */
[----:B------:R-:W-:Y:S01]  /*0860*/  NOP ;  /* 0x0000000000007918 */ /* 0x000fe20000000000 */
[----:B---3--:R-:W-:-:S13]  /*0870*/  ISETP.NE.AND P0, PT, R0, 0x1, PT ;  /* 0x000000010000780c */ /* 0x008fda0003f05270 */
[----:B------:R-:W-:Y:S05]  /*0880*/  @P0 BRA `(.L_x_11) ;  /* 0x00000000004c0947 */ /* 0x000fea0003800000 */
[----:B------:R-:W-:Y:S01]  /*0890*/  UMOV UR9, 0x400 ;  /* 0x0000040000097882 */ /* 0x000fe20000000000 */
[----:B------:R-:W-:Y:S01]  /*08a0*/  UMOV UR8, 0x20 ;  /* 0x0000002000087882 */ /* 0x000fe20000000000 */
[----:B------:R-:W-:Y:S01]  /*08b0*/  UMOV UR7, 0x80 ;  /* 0x0000008000077882 */ /* 0x000fe20000000000 */
[----:B------:R-:W-:Y:S02]  /*08c0*/  ULEA UR9, UR37, UR9, 0x18 ;  /* 0x0000000925097291 */ /* 0x000fe4000f8ec0ff */
[----:B------:R-:W-:-:S04]  /*08d0*/  UIADD3 UR12, UPT, UPT, -UR8, 0x100000, URZ ;  /* 0x00100000080c7890 */ /* 0x000fc8000fffe1ff */
[----:B------:R-:W-:Y:S02]  /*08e0*/  USHF.L.U32 UR13, UR12, 0xb, URZ ;  /* 0x0000000b0c0d7899 */ /* 0x000fe400080006ff */
[----:B------:R-:W-:Y:S02]  /*08f0*/  USHF.L.U32 UR12, UR12, 0x1, URZ ;  /* 0x000000010c0c7899 */ /* 0x000fe400080006ff */
[----:B------:R-:W-:-:S04]  /*0900*/  UIADD3 UR14, UPT, UPT, -UR7, 0x100000, URZ ;  /* 0x00100000070e7890 */ /* 0x000fc8000fffe1ff */
[----:B------:R-:W-:Y:S02]  /*0910*/  USHF.L.U32 UR15, UR14, 0xb, URZ ;  /* 0x0000000b0e0f7899 */ /* 0x000fe400080006ff */
[----:B------:R-:W-:Y:S01]  /*0920*/  USHF.L.U32 UR14, UR14, 0x1, URZ ;  /* 0x000000010e0e7899 */ /* 0x000fe200080006ff */
[----:B------:R-:W-:Y:S01]  /*0930*/  ELECT P0, URZ, PT ;  /* 0x0000000000ff782f */ /* 0x000fe20003800000 */
[----:B------:R-:W3:Y:S02]  /*0940*/  FENCE.VIEW.ASYNC.S ;  /* 0x00000000000073c6 */ /* 0x000ee40000000000 */
[----:B---3--:R3:W4:Y:S08]  /*0950*/  SYNCS.EXCH.64 URZ, [UR9+0x110], UR12 ;  /* 0x0001100c09ff75b2 */ /* 0x0087300008000100 */
[----:B------:R3:W1:Y:S01]  /*0960*/  SYNCS.EXCH.64 URZ, [UR9+0x128], UR14 ;  /* 0x0001280e09ff75b2 */ /* 0x0006620008000100 */
[----:B------:R3:W1:Y:S01]  /*0970*/  SYNCS.EXCH.64 URZ, [UR9+0x118], UR12 ;  /* 0x0001180c09ff75b2 */ /* 0x0006620008000100 */
[----:B------:R3:W1:Y:S01]  /*0980*/  SYNCS.EXCH.64 URZ, [UR9+0x130], UR14 ;  /* 0x0001300e09ff75b2 */ /* 0x0006620008000100 */
[----:B------:R3:W1:Y:S01]  /*0990*/  SYNCS.EXCH.64 URZ, [UR9+0x120], UR12 ;  /* 0x0001200c09ff75b2 */ /* 0x0006620008000100 */
[----:B------:R3:W1:Y:S01]  /*09a0*/  SYNCS.EXCH.64 URZ, [UR9+0x138], UR14 ;  /* 0x0001380e09ff75b2 */ /* 0x0006620008000100 */
[----:B------:R-:W-:Y:S01]  /*09b0*/  NOP ;  /* 0x0000000000007918 */ /* 0x000fe20000000000 */
.L_x_11:
[----:B------:R-:W2:Y:S01]  /*09c0*/  SHFL.IDX PT, R0, R70, RZ, 0x1f ;  /* 0x00001fff46007589 */ /* 0x000ea200000e0000 */
[----:B------:R-:W-:Y:S01]  /*09d0*/  NOP ;  /* 0x0000000000007918 */ /* 0x000fe20000000000 */
[----:B--2---:R-:W-:-:S13]  /*09e0*/  ISETP.NE.AND P0, PT, R0, 0x3, PT ;  /* 0x000000030000780c */ /* 0x004fda0003f05270 */
[----:B------:R-:W-:Y:S05]  /*09f0*/  @P0 BRA `(.L_x_12) ;  /* 0x00000000002c0947 */ /* 0x000fea0003800000 */
[----:B------:R-:W-:Y:S01]  /*0a00*/  UMOV UR8, 0x400 ;  /* 0x0000040000087882 */ /* 0x000fe20000000000 */
[----:B------:R-:W-:Y:S01]  /*0a10*/  UMOV UR7, 0x20 ;  /* 0x0000002000077882 */ /* 0x000fe20000000000 */
[----:B------:R-:W-:Y:S02]  /*0a20*/  ULEA UR8, UR37, UR8, 0x18 ;  /* 0x0000000825087291 */ /* 0x000fe4000f8ec0ff */
[----:B---3--:R-:W-:-:S04]  /*0a30*/  UIADD3 UR12, UPT, UPT, -UR7, 0x100000, URZ ;  /* 0x00100000070c7890 */ /* 0x008fc8000fffe1ff */
[----:B------:R-:W-:Y:S02]  /*0a40*/  USHF.L.U32 UR13, UR12, 0xb, URZ ;  /* 0x0000000b0c0d7899 */ /* 0x000fe400080006ff */
[----:B------:R-:W-:Y:S01]  /*0a50*/  USHF.L.U32 UR12, UR12, 0x1, URZ ;  /* 0x000000010c0c7899 */ /* 0x000fe200080006ff */
[----:B------:R-:W-:Y:S01]  /*0a60*/  ELECT P0, URZ, PT ;  /* 0x0000000000ff782f */ /* 0x000fe20003800000 */
[----:B------:R-:W2:Y:S10]  /*0a70*/  FENCE.VIEW.ASYNC.S ;  /* 0x00000000000073c6 */ /* 0x000eb40000000000 */
[----:B--2---:R2:W3:Y:S01]  /*0a80*/  SYNCS.EXCH.64 URZ, [UR8+0x140], UR12 ;  /* 0x0001400c08ff75b2 */ /* 0x0044e20008000100 */
[----:B------:R2:W1:Y:S01]  /*0a90*/  SYNCS.EXCH.64 URZ, [UR8+0x148], UR12 ;  /* 0x0001480c08ff75b2 */ /* 0x0004620008000100 */
[----:B------:R-:W-:Y:S01]  /*0aa0*/  NOP ;  /* 0x0000000000007918 */ /* 0x000fe20000000000 */
.L_x_12:
[----:B------:R-:W4:Y:S01]  /*0ab0*/  SHFL.IDX PT, R0, R70, RZ, 0x1f ;  /* 0x00001fff46007589 */ /* 0x000f2200000e0000 */
[----:B------:R-:W-:Y:S01]  /*0ac0*/  NOP ;  /* 0x0000000000007918 */ /* 0x000fe20000000000 */
[----:B----4-:R-:W-:-:S13]  /*0ad0*/  ISETP.NE.AND P0, PT, R0, 0x4, PT ;  /* 0x000000040000780c */ /* 0x010fda0003f05270 */
[----:B------:R-:W-:Y:S05]  /*0ae0*/  @P0 BRA `(.L_x_13) ;  /* 0x0000000000480947 */ /* 0x000fea0003800000 */
[----:B---3--:R-:W-:Y:S01]  /*0af0*/  UMOV UR9, 0x1e0 ;  /* 0x000001e000097882 */ /* 0x008fe20000000000 */
[----:B--2---:R-:W-:Y:S01]  /*0b00*/  UMOV UR8, 0x400 ;  /* 0x0000040000087882 */ /* 0x004fe20000000000 */
[----:B------:R-:W-:Y:S01]  /*0b10*/  USEL UR9, UR9, 0x1a0, UP5 ;  /* 0x000001a009097887 */ /* 0x000fe2000a800000 */
        /* <DEDUP_REMOVED lines=9> */
[----:B------:R-:W2:Y:S02]  /*0bb0*/  FENCE.VIEW.ASYNC.S ;  /* 0x00000000000073c6 */ /* 0x000ea40000000000 */
[----:B--2---:R4:W2:Y:S08]  /*0bc0*/  SYNCS.EXCH.64 URZ, [UR8+0x150], UR12 ;  /* 0x0001500c08ff75b2 */ /* 0x0048b00008000100 */
[----:B------:R4:W3:Y:S01]  /*0bd0*/  SYNCS.EXCH.64 URZ, [UR8+0x160], UR14 ;  /* 0x0001600e08ff75b2 */ /* 0x0008e20008000100 */
[----:B------:R4:W1:Y:S01]  /*0be0*/  SYNCS.EXCH.64 URZ, [UR8+0x158], UR12 ;  /* 0x0001580c08ff75b2 */ /* 0x0008620008000100 */
[----:B------:R4:W1:Y:S02]  /*0bf0*/  SYNCS.EXCH.64 URZ, [UR8+0x168], UR14 ;  /* 0x0001680e08ff75b2 */ /* 0x0008640008000100 */
[----:B----4-:R-:W-:Y:S01]  /*0c00*/  NOP ;  /* 0x0000000000007918 */ /* 0x010fe20000000000 */
.L_x_13:
[----:B------:R-:W4:Y:S01]  /*0c10*/  SHFL.IDX PT, R0, R70, RZ, 0x1f ;  /* 0x00001fff46007589 */ /* 0x000f2200000e0000 */
[----:B------:R-:W-:Y:S01]  /*0c20*/  NOP ;  /* 0x0000000000007918 */ /* 0x000fe20000000000 */
[----:B----4-:R-:W-:-:S13]  /*0c30*/  ISETP.NE.AND P0, PT, R0, 0x5, PT ;  /* 0x000000050000780c */ /* 0x010fda0003f05270 */
[----:B------:R-:W-:Y:S05]  /*0c40*/  @P0 BRA `(.L_x_14) ;  /* 0x0000000000540947 */ /* 0x000fea0003800000 */
[----:B---3--:R-:W-:Y:S01]  /*0c50*/  UMOV UR9, 0x400 ;  /* 0x0000040000097882 */ /* 0x008fe20000000000 */
[----:B--2---:R-:W-:Y:S01]  /*0c60*/  UMOV UR8, 0x1 ;  /* 0x0000000100087882 */ /* 0x004fe20000000000 */
        /* <DEDUP_REMOVED lines=13> */
[----:B------:R4:W1:Y:S01]  /*0d40*/  SYNCS.EXCH.64 URZ, [UR9+0x198], UR14 ;  /* 0x0001980e09ff75b2 */ /* 0x0008620008000100 */
[----:B------:R4:W1:Y:S01]  /*0d50*/  SYNCS.EXCH.64 URZ, [UR9+0x180], UR12 ;  /* 0x0001800c09ff75b2 */ /* 0x0008620008000100 */
[----:B------:R4:W1:Y:S01]  /*0d60*/  SYNCS.EXCH.64 URZ, [UR9+0x1a0], UR14 ;  /* 0x0001a00e09ff75b2 */ /* 0x0008620008000100 */
[----:B------:R4:W1:Y:S01]  /*0d70*/  SYNCS.EXCH.64 URZ, [UR9+0x188], UR12 ;  /* 0x0001880c09ff75b2 */ /* 0x0008620008000100 */
[----:B------:R4:W1:Y:S02]  /*0d80*/  SYNCS.EXCH.64 URZ, [UR9+0x1a8], UR14 ;  /* 0x0001a80e09ff75b2 */ /* 0x0008640008000100 */
[----:B----4-:R-:W-:Y:S01]  /*0d90*/  NOP ;  /* 0x0000000000007918 */ /* 0x010fe20000000000 */
.L_x_14:
[----:B------:R-:W4:Y:S01]  /*0da0*/  SHFL.IDX PT, R0, R70, RZ, 0x1f ;  /* 0x00001fff46007589 */ /* 0x000f2200000e0000 */
[----:B------:R-:W-:Y:S01]  /*0db0*/  ISETP.NE.OR P1, PT, RZ, UR10, !P1 ;  /* 0x0000000aff007c0c */ /* 0x000fe2000cf25670 */
[----:B------:R-:W-:Y:S01]  /*0dc0*/  NOP ;  /* 0x0000000000007918 */ /* 0x000fe20000000000 */
[----:B----4-:R-:W-:-:S13]  /*0dd0*/  ISETP.NE.AND P0, PT, R0, 0x3, PT ;  /* 0x000000030000780c */ /* 0x010fda0003f05270 */
[----:B------:R-:W-:Y:S05]  /*0de0*/  @P0 BRA `(.L_x_15) ;  /* 0x0000000000340947 */ /* 0x000fea0003800000 */
[----:B--2---:R-:W-:Y:S01]  /*0df0*/  UMOV UR8, 0x400 ;  /* 0x0000040000087882 */ /* 0x004fe20000000000 */
[----:B------:R-:W-:Y:S01]  /*0e00*/  UMOV UR7, 0x20 ;  /* 0x0000002000077882 */ /* 0x000fe20000000000 */
[----:B------:R-:W-:Y:S02]  /*0e10*/  ULEA UR8, UR37, UR8, 0x18 ;  /* 0x0000000825087291 */ /* 0x000fe4000f8ec0ff */
[----:B---3--:R-:W-:-:S04]  /*0e20*/  UIADD3 UR12, UPT, UPT, -UR7, 0x100000, URZ ;  /* 0x00100000070c7890 */ /* 0x008fc8000fffe1ff */
[----:B------:R-:W-:Y:S02]  /*0e30*/  USHF.L.U32 UR13, UR12, 0xb, URZ ;  /* 0x0000000b0c0d7899 */ /* 0x000fe400080006ff */
[----:B------:R-:W-:Y:S01]  /*0e40*/  USHF.L.U32 UR12, UR12, 0x1, URZ ;  /* 0x000000010c0c7899 */ /* 0x000fe200080006ff */
[----:B------:R-:W-:Y:S01]  /*0e50*/  ELECT P0, URZ, PT ;  /* 0x0000000000ff782f */ /* 0x000fe20003800000 */
[----:B------:R-:W2:Y:S10]  /*0e60*/  FENCE.VIEW.ASYNC.S ;  /* 0x00000000000073c6 */ /* 0x000eb40000000000 */
[----:B--2---:R4:W2:Y:S01]  /*0e70*/  SYNCS.EXCH.64 URZ, [UR8+0x1b0], UR12 ;  /* 0x0001b00c08ff75b2 */ /* 0x0048a20008000100 */
[----:B------:R4:W3:Y:S01]  /*0e80*/  SYNCS.EXCH.64 URZ, [UR8+0x1c0], UR12 ;  /* 0x0001c00c08ff75b2 */ /* 0x0008e20008000100 */
[----:B------:R4:W1:Y:S01]  /*0e90*/  SYNCS.EXCH.64 URZ, [UR8+0x1b8], UR12 ;  /* 0x0001b80c08ff75b2 */ /* 0x0008620008000100 */
[----:B------:R4:W1:Y:S02]  /*0ea0*/  SYNCS.EXCH.64 URZ, [UR8+0x1c8], UR12 ;  /* 0x0001c80c08ff75b2 */ /* 0x0008640008000100 */
[----:B----4-:R-:W-:Y:S01]  /*0eb0*/  NOP ;  /* 0x0000000000007918 */ /* 0x010fe20000000000 */
.L_x_15:
[----:B------:R-:W-:Y:S01]  /*0ec0*/  VOTEU.ALL UP1, P1 ;  /* 0x0000000000ff7886 */ /* 0x000fe20000820000 */
[----:B--2---:R-:W2:Y:S01]  /*0ed0*/  LDCU UR8, c[0x0][0x36c] ;  /* 0x00006d80ff0877ac */ /* 0x004ea20008000800 */
[----:B------:R-:W-:Y:S01]  /*0ee0*/  NOP ;  /* 0x0000000000007918 */ /* 0x000fe20000000000 */
[----:B------:R-:W-:Y:S01]  /*0ef0*/  LOP3.LUT R10, R74, 0x1f, RZ, 0xc0, !PT ;  /* 0x0000001f4a0a7812 */ /* 0x000fe200078ec0ff */
[----:B---3--:R-:W-:Y:S01]  /*0f00*/  UMOV UR12, 0x20 ;  /* 0x00000020000c7882 */ /* 0x008fe20000000000 */
[----:B------:R-:W-:Y:S01]  /*0f10*/  @!UP1 UMOV UR7, 0x400 ;  /* 0x0000040000079882 */ /* 0x000fe20000000000 */
[----:B------:R-:W-:-:S04]  /*0f20*/  @!UP1 UIADD3 UR12, UPT, UPT, -UR12, 0x100000, URZ ;  /* 0x001000000c0c9890 */ /* 0x000fc8000fffe1ff */
[----:B------:R-:W-:Y:S02]  /*0f30*/  @!UP1 USHF.L.U32 UR13, UR12, 0xb, URZ ;  /* 0x0000000b0c0d9899 */ /* 0x000fe400080006ff */
[----:B------:R-:W-:Y:S02]  /*0f40*/  @!UP1 USHF.L.U32 UR12, UR12, 0x1, URZ ;  /* 0x000000010c0c9899 */ /* 0x000fe400080006ff */
[----:B------:R-:W-:Y:S01]  /*0f50*/  @!UP1 ULEA UR7, UR37, UR7, 0x18 ;  /* 0x0000000725079291 */ /* 0x000fe2000f8ec0ff */
[----:B------:R-:W-:Y:S01]  /*0f60*/  VOTEU.ALL UP1, P1 ;  /* 0x0000000000ff7886 */ /* 0x000fe20000820000 */
[----:B------:R-:W-:Y:S01]  /*0f70*/  UISETP.NE.AND UP4, UPT, UR10, URZ, UPT ;  /* 0x000000ff0a00728c */ /* 0x000fe2000bf85270 */
[----:B------:R-:W3:Y:S09]  /*0f80*/  FENCE.VIEW.ASYNC.S ;  /* 0x00000000000073c6 */ /* 0x000ef20000000000 */
[----:B---3--:R3:W4:Y:S01]  /*0f90*/  @!UP1 SYNCS.EXCH.64 URZ, [UR7+0x1d0], UR12 ;  /* 0x0001d00c07ff95b2 */ /* 0x0087220008000100 */
[----:B--2---:R-:W-:-:S09]  /*0fa0*/  UISETP.EQ.U32.AND UP1, UPT, UR8, 0x1, UPT ;  /* 0x000000010800788c */ /* 0x004fd2000bf22070 */
[----:B------:R-:W-:Y:S05]  /*0fb0*/  BRA.U !UP1, `(.L_x_16) ;  /* 0x0000000109087547 */ /* 0x000fea000b800000 */
[----:B-1--4-:R-:W-:Y:S01]  /*0fc0*/  UCGABAR_ARV ;  /* 0x00000000000079c7 */ /* 0x012fe20008000000 */
[----:B------:R-:W-:Y:S05]  /*0fd0*/  BRA `(.L_x_17) ;  /* 0x0000000000047947 */ /* 0x000fea0003800000 */
.L_x_16:
[----:B-1--4-:R-:W-:Y:S01]  /*0fe0*/  NOP ;  /* 0x0000000000007918 */ /* 0x012fe20000000000 */
.L_x_17:
[----:B------:R-:W1:Y:S01]  /*0ff0*/  S2R R11, SR_CTAID.X ;  /* 0x00000000000b7919 */ /* 0x000e620000002500 */
[----:B------:R-:W-:-:S05]  /*1000*/  CS2R.32 R60, SR_CgaSize ;  /* 0x00000000003c7805 */ /* 0x000fca0000008a00 */
[----:B------:R-:W-:-:S05]  /*1010*/  IMAD R60, R60, -0xa0, RZ ;  /* 0xffffff603c3c7824 */ /* 0x000fca00078e02ff */
[----:B------:R-:W-:-:S14]  /*1020*/  R2UR UR8, R60 ;  /* 0x000000003c0872ca */ /* 0x000fdc00000e0000 */
[----:B------:R-:W2:Y:S01]  /*1030*/  LDCU UR8, c[0x0][UR8+0x2b0] ;  /* 0x00005600080877ac */ /* 0x000ea20008000800 */
[----:B------:R-:W-:-:S05]  /*1040*/  CS2R.32 R0, SR_CgaSize ;  /* 0x0000000000007805 */ /* 0x000fca0000008a00 */
[----:B------:R-:W-:-:S06]  /*1050*/  IMAD R0, R0, -0xa0, RZ ;  /* 0xffffff6000007824 */ /* 0x000fcc00078e02ff */
[----:B------:R-:W4:Y:S01]  /*1060*/  LDC R0, c[0x0][R0+0x2a0] ;  /* 0x0000a80000007b82 */ /* 0x000f220000000800 */
[----:B------:R-:W-:Y:S01]  /*1070*/  PRMT R8, RZ, 0x7610, R8 ;  /* 0x00007610ff087816 */ /* 0x000fe20000000008 */
[----:B------:R-:W2:Y:S01]  /*1080*/  S2R R20, SR_CTAID.Y ;  /* 0x0000000000147919 */ /* 0x000ea20000002600 */
[----:B------:R-:W-:-:S05]  /*1090*/  CS2R.32 R60, SR_CgaSize ;  /* 0x00000000003c7805 */ /* 0x000fca0000008a00 */
[----:B------:R-:W-:-:S05]  /*10a0*/  IMAD R60, R60, -0xa0, RZ ;  /* 0xffffff603c3c7824 */ /* 0x000fca00078e02ff */
[----:B---3--:R-:W-:-:S14]  /*10b0*/  R2UR UR7, R60 ;  /* 0x000000003c0772ca */ /* 0x008fdc00000e0000 */
[----:B------:R-:W3:Y:S01]  /*10c0*/  LDCU UR7, c[0x0][UR7+0x2b4] ;  /* 0x00005680070777ac */ /* 0x000ee20008000800 */
[----:B------:R-:W-:Y:S01]  /*10d0*/  UISETP.NE.AND UP2, UPT, UR10, 0x2, UPT ;  /* 0x000000020a00788c */ /* 0x000fe2000bf45270 */
[----:B------:R-:W2:Y:S01]  /*10e0*/  LDC R9, c[0x0][0xb24] ;  /* 0x0002c900ff097b82 */ /* 0x000ea20000000800 */
[----:B------:R-:W-:-:S05]  /*10f0*/  CS2R.32 R58, SR_CgaSize ;  /* 0x00000000003a7805 */ /* 0x000fca0000008a00 */
[----:B------:R-:W-:-:S06]  /*1100*/  IMAD R58, R58, -0xa0, RZ ;  /* 0xffffff603a3a7824 */ /* 0x000fcc00078e02ff */
[----:B------:R-:W4:Y:S08]  /*1110*/  LDC R58, c[0x0][R58+0x2a4] ;  /* 0x0000a9003a3a7b82 */ /* 0x000f300000000800 */
[----:B------:R-:W4:Y:S01]  /*1120*/  LDC R26, c[0x0][0xb24] ;  /* 0x0002c900ff1a7b82 */ /* 0x000f220000000800 */
[----:B-1----:R-:W-:Y:S01]  /*1130*/  I2FP.F32.U32 R4, R11 ;  /* 0x0000000b00047245 */ /* 0x002fe20000201000 */
[----:B------:R-:W-:-:S06]  /*1140*/  IMAD.MOV.U32 R21, RZ, RZ, R11 ;  /* 0x000000ffff157224 */ /* 0x000fcc00078e000b */
[----:B------:R-:W1:Y:S01]  /*1150*/  S2UR UR36, SR_CTAID.Z ;  /* 0x00000000002479c3 */ /* 0x000e620000002700 */
[----:B--2---:R-:W-:Y:S02]  /*1160*/  ISETP.GE.AND P0, PT, R9, 0x1, PT ;  /* 0x000000010900780c */ /* 0x004fe40003f06270 */
[----:B------:R-:W-:Y:S01]  /*1170*/  I2FP.F32.U32 R2, R20 ;  /* 0x0000001400027245 */ /* 0x000fe20000201000 */
[----:B------:R-:W-:-:S04]  /*1180*/  FMUL R4, R4, UR8 ;  /* 0x0000000804047c20 */ /* 0x000fc80008400000 */
[----:B---3--:R-:W-:Y:S01]  /*1190*/  FMUL R2, R2, UR7 ;  /* 0x0000000702027c20 */ /* 0x008fe20008400000 */
[----:B------:R-:W2:Y:S01]  /*11a0*/  F2I.U32.TRUNC.NTZ R60, R4 ;  /* 0x00000004003c7305 */ /* 0x000ea2000020f000 */
[----:B------:R-:W3:Y:S07]  /*11b0*/  LDCU UR7, c[0x0][0xb30] ;  /* 0x00016600ff0777ac */ /* 0x000eee0008000800 */
[----:B------:R-:W1:Y:S01]  /*11c0*/  F2I.U32.TRUNC.NTZ R3, R2 ;  /* 0x0000000200037305 */ /* 0x000e62000020f000 */
[----:B--2---:R-:W-:-:S04]  /*11d0*/  IMAD.MOV R60, RZ, RZ, -R60 ;  /* 0x000000ffff3c7224 */ /* 0x004fc800078e0a3c */
[----:B----4-:R-:W-:Y:S01]  /*11e0*/  IMAD R60, R0, R60, R11 ;  /* 0x0000003c003c7224 */ /* 0x010fe200078e020b */
[----:B------:R-:W-:Y:S01]  /*11f0*/  PRMT R0, RZ, 0x7610, R0 ;  /* 0x00007610ff007816 */ /* 0x000fe20000000000 */
[----:B---3--:R-:W-:Y:S01]  /*1200*/  UISETP.NE.AND UP3, UPT, UR7, 0x1, UPT ;  /* 0x000000010700788c */ /* 0x008fe2000bf65270 */
[----:B-1----:R-:W-:-:S05]  /*1210*/  IADD3 R3, PT, PT, -R3, RZ, RZ ;  /* 0x000000ff03037210 */ /* 0x002fca0007ffe1ff */
[----:B------:R-:W-:Y:S01]  /*1220*/  IMAD R58, R58, R3, R20 ;  /* 0x000000033a3a7224 */ /* 0x000fe200078e0214 */
[----:B------:R-:W-:Y:S06]  /*1230*/  BRA.U UP4, `(.L_x_18) ;  /* 0x0000000104247547 */ /* 0x000fec000b800000 */
[----:B------:R-:W-:Y:S01]  /*1240*/  ISETP.NE.AND P1, PT, R58, RZ, PT ;  /* 0x000000ff3a00720c */ /* 0x000fe20003f25270 */
[----:B------:R-:W-:Y:S01]  /*1250*/  IMAD.MOV.U32 R0, RZ, RZ, 0x3 ;  /* 0x00000003ff007424 */ /* 0x000fe200078e00ff */
[C---:B------:R-:W-:Y:S02]  /*1260*/  LOP3.LUT R3, R60.reuse, 0xfffffffe, RZ, 0xc0, !PT ;  /* 0xfffffffe3c037812 */ /* 0x040fe400078ec0ff */
[----:B------:R-:W-:Y:S02]  /*1270*/  ISETP.LT.U32.OR P1, PT, R60, 0x2, !P1 ;  /* 0x000000023c00780c */ /* 0x000fe40004f21470 */
[----:B------:R-:W-:Y:S02]  /*1280*/  SHF.L.U32 R0, R0, R3, RZ ;  /* 0x0000000300007219 */ /* 0x000fe400000006ff */
[----:B------:R-:W-:Y:S02]  /*1290*/  SEL R5, RZ, 0x1, !P1 ;  /* 0x00000001ff057807 */ /* 0x000fe40004800000 */
[----:B------:R-:W-:-:S05]  /*12a0*/  SEL R2, RZ, 0x2, !P1 ;  /* 0x00000002ff027807 */ /* 0x000fca0004800000 */
[----:B------:R-:W-:-:S05]  /*12b0*/  IMAD.IADD R2, R5, 0x1, R2 ;  /* 0x0000000105027824 */ /* 0x000fca00078e0202 */
[----:B------:R-:W-:Y:S02]  /*12c0*/  PRMT R8, R2, 0x7610, R8 ;  /* 0x0000761002087816 */ /* 0x000fe40000000008 */
.L_x_18:
[----:B------:R-:W-:Y:S05]  /*12d0*/  @!P0 BRA `(.L_x_19) ;  /* 0x0000000000b88947 */ /* 0x000fea0003800000 */
[----:B------:R-:W1:Y:S01]  /*12e0*/  LDC.64 R4, c[0x0][0xb18] ;  /* 0x0002c600ff047b82 */ /* 0x000e620000000a00 */
[----:B------:R-:W-:-:S07]  /*12f0*/  ISETP.NE.AND P0, PT, R9, 0x1, PT ;  /* 0x000000010900780c */ /* 0x000fce0003f05270 */
[----:B------:R-:W2:Y:S08]  /*1300*/  LDC R14, c[0x0][0xb0c] ;  /* 0x0002c300ff0e7b82 */ /* 0x000eb00000000800 */
[----:B------:R-:W3:Y:S08]  /*1310*/  LDC R13, c[0x0][0x370] ;  /* 0x0000dc00ff0d7b82 */ /* 0x000ef00000000800 */
[----:B------:R-:W4:Y:S01]  /*1320*/  LDC R16, c[0x0][0x374] ;  /* 0x0000dd00ff107b82 */ /* 0x000f220000000800 */
[----:B-1----:R-:W-:-:S07]  /*1330*/  ISETP.NE.AND P1, PT, R4, 0x1, PT ;  /* 0x000000010400780c */ /* 0x002fce0003f25270 */
[----:B------:R-:W3:Y:S01]  /*1340*/  LDC.64 R6, c[0x0][0xb10] ;  /* 0x0002c400ff067b82 */ /* 0x000ee20000000a00 */
[----:B--2---:R-:W-:-:S07]  /*1350*/  ISETP.NE.AND P2, PT, R14, 0x1, PT ;  /* 0x000000010e00780c */ /* 0x004fce0003f45270 */
[----:B------:R-:W1:Y:S08]  /*1360*/  LDC R12, c[0x0][0xb20] ;  /* 0x0002c800ff0c7b82 */ /* 0x000e700000000800 */
[----:B------:R-:W2:Y:S01]  /*1370*/  LDC.64 R2, c[0x0][0xb28] ;  /* 0x0002ca00ff027b82 */ /* 0x000ea20000000a00 */
[----:B----4-:R-:W-:-:S04]  /*1380*/  IMAD.HI.U32 R15, R16, R5, RZ ;  /* 0x00000005100f7227 */ /* 0x010fc800078e00ff */
[----:B------:R-:W-:-:S04]  /*1390*/  IMAD.HI.U32 R5, R20, R5, RZ ;  /* 0x0000000514057227 */ /* 0x000fc800078e00ff */
[----:B---3--:R-:W-:-:S04]  /*13a0*/  IMAD.HI.U32 R18, R13, R6, RZ ;  /* 0x000000060d127227 */ /* 0x008fc800078e00ff */
[C---:B------:R-:W-:Y:S01]  /*13b0*/  IMAD.HI.U32 R22, R11.reuse, R6, RZ ;  /* 0x000000060b167227 */ /* 0x040fe200078e00ff */
[-C--:B------:R-:W-:Y:S02]  /*13c0*/  @P2 SHF.R.U32.HI R13, RZ, R7.reuse, R18 ;  /* 0x00000007ff0d2219 */ /* 0x080fe40000011612 */
[-C--:B-1----:R-:W-:Y:S02]  /*13d0*/  @P1 SHF.R.U32.HI R16, RZ, R12.reuse, R15 ;  /* 0x0000000cff101219 */ /* 0x082fe4000001160f */
[----:B------:R-:W-:Y:S02]  /*13e0*/  SHF.R.U32.HI R5, RZ, R12, R5 ;  /* 0x0000000cff057219 */ /* 0x000fe40000011605 */
[----:B------:R-:W-:Y:S02]  /*13f0*/  SHF.R.U32.HI R22, RZ, R7, R22 ;  /* 0x00000007ff167219 */ /* 0x000fe40000011616 */
[----:B------:R-:W-:Y:S01]  /*1400*/  SEL R5, R20, R5, !P1 ;  /* 0x0000000514057207 */ /* 0x000fe20004800000 */
[----:B--2---:R-:W-:Y:S01]  /*1410*/  IMAD.HI.U32 R18, R16, R2, RZ ;  /* 0x0000000210127227 */ /* 0x004fe200078e00ff */
[----:B------:R-:W-:-:S02]  /*1420*/  SEL R21, R11, R22, !P2 ;  /* 0x000000160b157207 */ /* 0x000fc40005000000 */
[----:B------:R-:W-:Y:S01]  /*1430*/  IADD3 R7, PT, PT, -R5, RZ, RZ ;  /* 0x000000ff05077210 */ /* 0x000fe20007ffe1ff */
[----:B------:R-:W-:Y:S01]  /*1440*/  IMAD.HI.U32 R6, R13, R2, RZ ;  /* 0x000000020d067227 */ /* 0x000fe200078e00ff */
[----:B------:R-:W-:-:S03]  /*1450*/  @P0 SHF.R.U32.HI R16, RZ, R3, R18 ;  /* 0x00000003ff100219 */ /* 0x000fc60000011612 */
[----:B------:R-:W-:Y:S01]  /*1460*/  IMAD R7, R4, R7, R20 ;  /* 0x0000000704077224 */ /* 0x000fe200078e0214 */
[----:B------:R-:W-:Y:S01]  /*1470*/  @P0 SHF.R.U32.HI R13, RZ, R3, R6 ;  /* 0x00000003ff0d0219 */ /* 0x000fe20000011606 */
[----:B------:R-:W-:-:S04]  /*1480*/  IMAD R16, R16, R9, RZ ;  /* 0x0000000910107224 */ /* 0x000fc800078e02ff */
[----:B------:R-:W-:Y:S01]  /*1490*/  IMAD R6, R13, R9, RZ ;  /* 0x000000090d067224 */ /* 0x000fe200078e02ff */
[----:B------:R-:W-:-:S04]  /*14a0*/  ISETP.GE.AND P1, PT, R5, R16, PT ;  /* 0x000000100500720c */ /* 0x000fc80003f26270 */
[----:B------:R-:W-:Y:S01]  /*14b0*/  ISETP.GE.OR P1, PT, R21, R6, P1 ;  /* 0x000000061500720c */ /* 0x000fe20000f26670 */
[----:B------:R-:W-:-:S05]  /*14c0*/  IMAD.HI.U32 R6, R5, R2, RZ ;  /* 0x0000000205067227 */ /* 0x000fca00078e00ff */
[----:B------:R-:W-:-:S04]  /*14d0*/  SHF.R.U32.HI R6, RZ, R3, R6 ;  /* 0x00000003ff067219 */ /* 0x000fc80000011606 */
[----:B------:R-:W-:-:S03]  /*14e0*/  SEL R6, R5, R6, !P0 ;  /* 0x0000000605067207 */ /* 0x000fc60004000000 */
[----:B------:R-:W-:Y:S01]  /*14f0*/  @!P1 IMAD.HI.U32 R12, R21, R2, RZ ;  /* 0x00000002150c9227 */ /* 0x000fe200078e00ff */
[----:B------:R-:W-:-:S04]  /*1500*/  IADD3 R2, PT, PT, -R6, RZ, RZ ;  /* 0x000000ff06027210 */ /* 0x000fc80007ffe1ff */
[----:B------:R-:W-:Y:S01]  /*1510*/  @!P1 SHF.R.U32.HI R12, RZ, R3, R12 ;  /* 0x00000003ff0c9219 */ /* 0x000fe2000001160c */
[----:B------:R-:W-:-:S03]  /*1520*/  IMAD R2, R9, R2, R5 ;  /* 0x0000000209027224 */ /* 0x000fc600078e0205 */
[----:B------:R-:W-:-:S05]  /*1530*/  @!P1 SEL R3, R21, R12, !P0 ;  /* 0x0000000c15039207 */ /* 0x000fca0004000000 */
[--C-:B------:R-:W-:Y:S02]  /*1540*/  @!P1 IMAD.IADD R6, R6, 0x1, -R3.reuse ;  /* 0x0000000106069824 */ /* 0x100fe400078e0a03 */
[----:B------:R-:W-:Y:S01]  /*1550*/  @!P1 IMAD R3, R2, R13, R3 ;  /* 0x0000000d02039224 */ /* 0x000fe200078e0203 */
[----:B------:R-:W-:Y:S01]  /*1560*/  IADD3 R2, PT, PT, -R21, RZ, RZ ;  /* 0x000000ff15027210 */ /* 0x000fe20007ffe1ff */
[----:B------:R-:W-:Y:S02]  /*1570*/  @!P1 IMAD R5, R6, R9, R21 ;  /* 0x0000000906059224 */ /* 0x000fe400078e0215 */
[----:B------:R-:W-:Y:S02]  /*1580*/  @!P1 IMAD.MOV.U32 R21, RZ, RZ, R3 ;  /* 0x000000ffff159224 */ /* 0x000fe400078e0003 */
[----:B------:R-:W-:Y:S02]  /*1590*/  IMAD R2, R14, R2, R11 ;  /* 0x000000020e027224 */ /* 0x000fe400078e020b */
[----:B------:R-:W-:-:S02]  /*15a0*/  IMAD R20, R5, R4, R7 ;  /* 0x0000000405147224 */ /* 0x000fc400078e0207 */
[----:B------:R-:W-:Y:S02]  /*15b0*/  IMAD R21, R21, R14, R2 ;  /* 0x0000000e15157224 */ /* 0x000fe400078e0202 */
.L_x_19:
[----:B------:R-:W-:Y:S05]  /*15c0*/  BRA.U UP3, `(.L_x_20) ;  /* 0x0000000103407547 */ /* 0x000fea000b800000 */
[----:B------:R-:W1:Y:S08]  /*15d0*/  LDC.64 R4, c[0x0][0xb10] ;  /* 0x0002c400ff047b82 */ /* 0x000e700000000a00 */
[----:B------:R-:W2:Y:S08]  /*15e0*/  LDC.64 R2, c[0x0][0xb18] ;  /* 0x0002c600ff027b82 */ /* 0x000eb00000000a00 */
[----:B------:R-:W3:Y:S08]  /*15f0*/  LDC R6, c[0x0][0xb20] ;  /* 0x0002c800ff067b82 */ /* 0x000ef00000000800 */
[----:B------:R-:W4:Y:S01]  /*1600*/  LDC R12, c[0x0][0xb0c] ;  /* 0x0002c300ff0c7b82 */ /* 0x000f220000000800 */
[----:B-1----:R-:W-:-:S05]  /*1610*/  IMAD.HI.U32 R4, R21, R4, RZ ;  /* 0x0000000415047227 */ /* 0x002fca00078e00ff */
[----:B------:R-:W-:Y:S01]  /*1620*/  SHF.R.U32.HI R4, RZ, R5, R4 ;  /* 0x00000005ff047219 */ /* 0x000fe20000011604 */
[----:B--2---:R-:W-:Y:S01]  /*1630*/  IMAD.HI.U32 R3, R20, R3, RZ ;  /* 0x0000000314037227 */ /* 0x004fe200078e00ff */
[----:B------:R-:W-:-:S04]  /*1640*/  ISETP.NE.AND P0, PT, R2, 0x1, PT ;  /* 0x000000010200780c */ /* 0x000fc80003f05270 */
[----:B---3--:R-:W-:-:S04]  /*1650*/  SHF.R.U32.HI R3, RZ, R6, R3 ;  /* 0x00000006ff037219 */ /* 0x008fc80000011603 */
[----:B------:R-:W-:Y:S02]  /*1660*/  SEL R3, R20, R3, !P0 ;  /* 0x0000000314037207 */ /* 0x000fe40004000000 */
[----:B----4-:R-:W-:-:S04]  /*1670*/  ISETP.NE.AND P1, PT, R12, 0x1, PT ;  /* 0x000000010c00780c */ /* 0x010fc80003f25270 */
[----:B------:R-:W-:-:S05]  /*1680*/  SEL R6, R21, R4, !P1 ;  /* 0x0000000415067207 */ /* 0x000fca0004800000 */
[----:B------:R-:W-:Y:S02]  /*1690*/  IMAD.IADD R4, R3, 0x1, -R6 ;  /* 0x0000000103047824 */ /* 0x000fe400078e0a06 */
[----:B------:R-:W-:Y:S02]  /*16a0*/  IMAD.IADD R3, R6, 0x1, -R3 ;  /* 0x0000000106037824 */ /* 0x000fe400078e0a03 */
[----:B------:R-:W-:Y:S02]  /*16b0*/  IMAD R21, R4, R12, R21 ;  /* 0x0000000c04157224 */ /* 0x000fe400078e0215 */
[----:B------:R-:W-:Y:S02]  /*16c0*/  IMAD R20, R3, R2, R20 ;  /* 0x0000000203147224 */ /* 0x000fe400078e0214 */
.L_x_20:
[----:B------:R-:W-:Y:S05]  /*16d0*/  BRA.U !UP1, `(.L_x_21) ;  /* 0x00000001090c7547 */ /* 0x000fea000b800000 */
[----:B------:R-:W-:Y:S01]  /*16e0*/  UCGABAR_WAIT ;  /* 0x0000000000007dc7 */ /* 0x000fe20008000000 */
[----:B------:R-:W-:Y:S01]  /*16f0*/  CCTL.IVALL ;  /* 0x00000000ff00798f */ /* 0x000fe20002000000 */
[----:B------:R-:W-:Y:S05]  /*1700*/  BRA `(.L_x_22) ;  /* 0x0000000000047947 */ /* 0x000fea0003800000 */
.L_x_21:
[----:B------:R-:W-:Y:S06]  /*1710*/  BAR.SYNC.DEFER_BLOCKING 0x0 ;  /* 0x0000000000007b1d */ /* 0x000fec0000010000 */
.L_x_22:
[----:B------:R-:W-:Y:S05]  /*1720*/  BRA.U UP2, `(.L_x_23) ;  /* 0x00000019028c7547 */ /* 0x000fea000b800000 */
[----:B------:R-:W1:Y:S01]  /*1730*/  LDCU UR4, c[0x0][0x38c] ;  /* 0x00007180ff0477ac */ /* 0x000e620008000800 */
[----:B------:R-:W2:Y:S01]  /*1740*/  LDC R9, c[0x0][0x370] ;  /* 0x0000dc00ff097b82 */ /* 0x000ea20000000800 */
[C---:B------:R-:W-:Y:S01]  /*1750*/  IMAD.SHL.U32 R17, R11.reuse, 0x20, RZ ;  /* 0x000000200b117824 */ /* 0x040fe200078e00ff */
[----:B------:R-:W-:Y:S01]  /*1760*/  PLOP3.LUT P1, PT, PT, PT, UP5, 0x80, 0x8 ;  /* 0x000000000008781c */ /* 0x000fe20003f2f058 */
[----:B------:R-:W-:Y:S01]  /*1770*/  HFMA2 R15, -RZ, RZ, 0, 5.9604644775390625e-08 ;  /* 0x00000001ff0f7431 */ /* 0x000fe200000001ff */
[----:B------:R-:W-:Y:S01]  /*1780*/  UISETP.NE.AND UP1, UPT, UR10, URZ, UPT ;  /* 0x000000ff0a00728c */ /* 0x000fe2000bf25270 */
[----:B------:R-:W-:Y:S01]  /*1790*/  HFMA2 R12, -RZ, RZ, 0, 0 ;  /* 0x00000000ff0c7431 */ /* 0x000fe200000001ff */
[----:B------:R-:W-:Y:S01]  /*17a0*/  ISETP.NE.AND P4, PT, R10, RZ, P5 ;  /* 0x000000ff0a00720c */ /* 0x000fe20002f85270 */
[----:B------:R-:W-:Y:S01]  /*17b0*/  IMAD.SHL.U32 R16, R11, 0x40, RZ ;  /* 0x000000400b107824 */ /* 0x000fe200078e00ff */
[----:B------:R-:W3:Y:S01]  /*17c0*/  LDC R0, c[0x0][0x374] ;  /* 0x0000dd00ff007b82 */ /* 0x000ee20000000800 */
[----:B------:R-:W-:Y:S01]  /*17d0*/  PLOP3.LUT P1, PT, P1, PT, PT, 0x8, 0x80 ;  /* 0x000000000080781c */ /* 0x000fe20000f2e170 */
[----:B------:R-:W-:Y:S01]  /*17e0*/  IMAD.MOV.U32 R14, RZ, RZ, RZ ;  /* 0x000000ffff0e7224 */ /* 0x000fe200078e00ff */
[----:B------:R-:W-:Y:S01]  /*17f0*/  MOV R8, 0x1 ;  /* 0x0000000100087802 */ /* 0x000fe20000000f00 */
[----:B------:R-:W-:Y:S01]  /*1800*/  IMAD.MOV.U32 R10, RZ, RZ, RZ ;  /* 0x000000ffff0a7224 */ /* 0x000fe200078e00ff */
[----:B------:R-:W-:Y:S01]  /*1810*/  LOP3.LUT R17, R17, 0x20, RZ, 0xc0, !PT ;  /* 0x0000002011117812 */ /* 0x000fe200078ec0ff */
[----:B------:R-:W4:Y:S01]  /*1820*/  LDCU.64 UR14, c[0x0][0x348] ;  /* 0x00006900ff0e77ac */ /* 0x000f220008000a00 */
[----:B-1----:R-:W-:-:S02]  /*1830*/  UIADD3 UR5, UPT, UPT, UR4, 0x3f, URZ ;  /* 0x0000003f04057890 */ /* 0x002fc4000fffe0ff */
[----:B------:R-:W-:Y:S02]  /*1840*/  USEL UR22, UR6, 0x2, UP1 ;  /* 0x0000000206167887 */ /* 0x000fe40008800000 */
[----:B------:R-:W-:Y:S01]  /*1850*/  USHF.R.S32.HI UR7, URZ, 0x1f, UR5 ;  /* 0x0000001fff077899 */ /* 0x000fe20008011405 */
[----:B------:R-:W-:-:S03]  /*1860*/  UMOV UR23, URZ ;  /* 0x000000ff00177c82 */ /* 0x000fc60008000000 */
[----:B------:R-:W-:Y:S02]  /*1870*/  ULEA.HI UR7, UR7, UR5, URZ, 0x6 ;  /* 0x0000000507077291 */ /* 0x000fe4000f8f30ff */
[----:B------:R-:W-:Y:S02]  /*1880*/  UIADD3 UR5, UPT, UPT, UR4, -0x1, URZ ;  /* 0xffffffff04057890 */ /* 0x000fe4000fffe0ff */
[----:B------:R-:W-:Y:S02]  /*1890*/  USHF.R.S32.HI UR7, URZ, 0x6, UR7 ;  /* 0x00000006ff077899 */ /* 0x000fe40008011407 */
[----:B------:R-:W-:Y:S02]  /*18a0*/  UISETP.GE.U32.AND UP2, UPT, UR5, -0x7f, UPT ;  /* 0xffffff810500788c */ /* 0x000fe4000bf46070 */
[----:B------:R-:W-:Y:S02]  /*18b0*/  UISETP.LT.U32.AND UP0, UPT, UR7, 0x11, UPT ;  /* 0x000000110700788c */ /* 0x000fe4000bf01070 */
[----:B------:R-:W-:-:S02]  /*18c0*/  UIADD3 UR4, UPT, UPT, UR4, 0x7e, URZ ;  /* 0x0000007e04047890 */ /* 0x000fc4000fffe0ff */
[----:B------:R-:W-:-:S04]  /*18d0*/  USEL UR5, UR7, 0x11, UP0 ;  /* 0x0000001107057887 */ /* 0x000fc80008000000 */
[----:B------:R-:W-:Y:S02]  /*18e0*/  UIADD3 UR21, UPT, UPT, UR5, -0x1, URZ ;  /* 0xffffffff05157890 */ /* 0x000fe4000fffe0ff */
[----:B------:R-:W-:Y:S02]  /*18f0*/  @UP2 UIADD3 UR21, UPT, UPT, UR5, URZ, URZ ;  /* 0x000000ff05152290 */ /* 0x000fe4000fffe0ff */
[----:B------:R-:W-:Y:S02]  /*1900*/  UIADD3 UR24, UPT, UPT, UR7, -UR5, URZ ;  /* 0x8000000507187290 */ /* 0x000fe4000fffe0ff */
[----:B------:R-:W-:Y:S02]  /*1910*/  UIADD3 UR13, UPT, UPT, UR21, 0x1, URZ ;  /* 0x00000001150d7890 */ /* 0x000fe4000fffe0ff */
[----:B--2-4-:R-:W-:-:S12]  /*1920*/  UIADD3 UR21, UPT, UPT, -UR21, URZ, URZ ;  /* 0x000000ff15157290 */ /* 0x014fd8000fffe1ff */
.L_x_43:
[----:B------:R-:W-:Y:S01]  /*1930*/  UISETP.NE.AND UP0, UPT, UR37, URZ, UPT ;  /* 0x000000ff2500728c */ /* 0x000fe2000bf05270 */
[----:B------:R-:W1:Y:S08]  /*1940*/  S2UR UR37, SR_CgaCtaId ;  /* 0x00000000002579c3 */ /* 0x000e700000008800 */
[----:B------:R-:W-:Y:S05]  /*1950*/  BRA.U UP0, `(.L_x_24) ;  /* 0x0000000100347547 */ /* 0x000fea000b800000 */
[----:B------:R-:W2:Y:S01]  /*1960*/  S2R R2, SR_CgaCtaId ;  /* 0x0000000000027919 */ /* 0x000ea20000008800 */
[----:B------:R-:W-:-:S04]  /*1970*/  MOV R3, 0x400 ;  /* 0x0000040000037802 */ /* 0x000fc80000000f00 */
[----:B--2---:R-:W-:Y:S02]  /*1980*/  LEA R3, R2, R3, 0x18 ;  /* 0x0000000302037211 */ /* 0x004fe400078ec0ff */
[----:B------:R-:W-:-:S03]  /*1990*/  SHF.L.U32 R2, R8, 0x1f, RZ ;  /* 0x0000001f08027819 */ /* 0x000fc600000006ff */
[----:B------:R-:W-:-:S04]  /*19a0*/  IMAD R3, R10, 0x8, R3 ;  /* 0x000000080a037824 */ /* 0x000fc800078e0203 */
[----:B------:R-:W2:Y:S02]  /*19b0*/  SYNCS.PHASECHK.TRANS64.TRYWAIT P0, [R3+URZ+0x1c0], R2 ;  /* 0x0001c002030075a7 */ /* 0x000ea400080011ff */
[----:B--2---:R-:W-:Y:S05]  /*19c0*/  @!P0 BRA `(.L_x_25) ;  /* 0x0000006400588947 */ /* 0x004fea0003800000 */
.L_x_147:
[----:B------:R-:W-:Y:S01]  /*19d0*/  VIADD R10, R10, 0x1 ;  /* 0x000000010a0a7836 */ /* 0x000fe20000000000 */
[----:B------:R2:W-:Y:S04]  /*19e0*/  SYNCS.ARRIVE.TRANS64.A1T0 RZ, [R3+URZ+0x1b0], RZ ;  /* 0x0001b0ff03ff79a7 */ /* 0x0005e800081000ff */
[----:B------:R-:W-:-:S04]  /*19f0*/  ISETP.NE.AND P0, PT, R10, 0x2, PT ;  /* 0x000000020a00780c */ /* 0x000fc80003f05270 */
[----:B------:R-:W-:Y:S02]  /*1a00*/  SEL R10, R10, RZ, P0 ;  /* 0x000000ff0a0a7207 */ /* 0x000fe40000000000 */
[----:B--2---:R-:W-:-:S04]  /*1a10*/  SEL R3, RZ, 0x1, P0 ;  /* 0x00000001ff037807 */ /* 0x004fc80000000000 */
[----:B------:R-:W-:-:S07]  /*1a20*/  LOP3.LUT R8, R8, R3, RZ, 0x3c, !PT ;  /* 0x0000000308087212 */ /* 0x000fce00078e3cff */
.L_x_24:
[----:B------:R-:W-:Y:S01]  /*1a30*/  UMOV UR6, 0x400 ;  /* 0x0000040000067882 */ /* 0x000fe20000000000 */
[----:B------:R-:W-:Y:S01]  /*1a40*/  LEA.HI R3, R21, R21, RZ, 0x1 ;  /* 0x0000001515037211 */ /* 0x000fe200078f08ff */
[----:B-1----:R-:W-:Y:S01]  /*1a50*/  ULEA UR6, UR37, UR6, 0x18 ;  /* 0x0000000625067291 */ /* 0x002fe2000f8ec0ff */
[----:B------:R-:W-:Y:S01]  /*1a60*/  SHF.L.U32 R2, R15, 0x1f, RZ ;  /* 0x0000001f0f027819 */ /* 0x000fe200000006ff */
[----:B------:R-:W-:Y:S01]  /*1a70*/  UISETP.GE.U32.AND UP0, UPT, UR4, 0x7f, UPT ;  /* 0x0000007f0400788c */ /* 0x000fe2000bf06070 */
[----:B------:R-:W-:Y:S01]  /*1a80*/  R2UR UR35, R16 ;  /* 0x00000000102372ca */ /* 0x000fe200000e0000 */
[----:B------:R-:W-:Y:S01]  /*1a90*/  ULEA UR8, UR23, UR6, 0x3 ;  /* 0x0000000617087291 */ /* 0x000fe2000f8e18ff */
[----:B------:R-:W-:Y:S01]  /*1aa0*/  IMAD.SHL.U32 R3, R3, 0x40, RZ ;  /* 0x0000004003037824 */ /* 0x000fe200078e00ff */
[----:B------:R-:W-:Y:S01]  /*1ab0*/  R2UR UR11, R17 ;  /* 0x00000000110b72ca */ /* 0x000fe200000e0000 */
[----:B------:R-:W-:-:S03]  /*1ac0*/  UMOV UR25, URZ ;  /* 0x000000ff00197c82 */ /* 0x000fc60008000000 */
[----:B------:R-:W-:-:S03]  /*1ad0*/  LOP3.LUT R3, R3, 0xffffff80, RZ, 0xc0, !PT ;  /* 0xffffff8003037812 */ /* 0x000fc600078ec0ff */
[----:B------:R1:W2:Y:S01]  /*1ae0*/  SYNCS.PHASECHK.TRANS64.TRYWAIT P0, [UR8+0x88], R2 ;  /* 0x00008802ff0075a7 */ /* 0x0002a20008001108 */
[----:B------:R-:W-:Y:S02]  /*1af0*/  R2UR UR9, R3 ;  /* 0x00000000030972ca */ /* 0x000fe400000e0000 */
[----:B------:R-:W-:-:S11]  /*1b00*/  R2UR UR8, R20 ;  /* 0x00000000140872ca */ /* 0x000fd600000e0000 */
[----:B------:R-:W-:Y:S02]  /*1b10*/  ULOP3.LUT UR35, UR9, 0x40, UR35, 0xf8, !UPT ;  /* 0x0000004009237892 */ /* 0x000fe4000f8ef823 */
[----:B------:R-:W-:Y:S01]  /*1b20*/  ULEA UR11, UR8, UR11, 0x6 ;  /* 0x0000000b080b7291 */ /* 0x000fe2000f8e30ff */
[----:B------:R-:W-:Y:S11]  /*1b30*/  BRA.U !UP0, `(.L_x_26) ;  /* 0x0000000108c07547 */ /* 0x000ff6000b800000 */
[----:B------:R-:W-:Y:S01]  /*1b40*/  UMOV UR16, UR21 ;  /* 0x0000001500107c82 */ /* 0x000fe20008000000 */
[----:B------:R-:W-:Y:S01]  /*1b50*/  UMOV UR17, UR23 ;  /* 0x0000001700117c82 */ /* 0x000fe20008000000 */
[----:B------:R-:W-:-:S05]  /*1b60*/  UMOV UR34, URZ ;  /* 0x000000ff00227c82 */ /* 0x000fca0008000000 */
.L_x_32:
[----:B------:R-:W-:Y:S01]  /*1b70*/  ULEA UR33, UR17, UR6, 0x3 ;  /* 0x0000000611217291 */ /* 0x000fe2000f8e18ff */
[----:B------:R-:W-:Y:S01]  /*1b80*/  @P5 MOV R3, 0x6000 ;  /* 0x0000600000035802 */ /* 0x000fe20000000f00 */
[----:B-12-4-:R-:W-:Y:S10]  /*1b90*/  @P0 BRA `(.L_x_27) ;  /* 0x00000000000c0947 */ /* 0x016ff40003800000 */
[----:B------:R-:W-:-:S04]  /*1ba0*/  SHF.L.U32 R5, R15, 0x1f, RZ ;  /* 0x0000001f0f057819 */ /* 0x000fc800000006ff */
[----:B------:R-:W2:Y:S02]  /*1bb0*/  SYNCS.PHASECHK.TRANS64.TRYWAIT P0, [UR33+0x88], R5 ;  /* 0x00008805ff0075a7 */ /* 0x000ea40008001121 */
[----:B--2---:R-:W-:Y:S05]  /*1bc0*/  @!P0 BRA `(.L_x_28) ;  /* 0x0000006000ec8947 */ /* 0x004fea0003800000 */
.L_x_27:
[----:B------:R2:W-:Y:S01]  /*1bd0*/  @P5 SYNCS.ARRIVE.TRANS64 RZ, [UR33], R3 ;  /* 0x00000003ffff59a7 */ /* 0x0005e20008000021 */
[----:B------:R-:W-:Y:S02]  /*1be0*/  ULOP3.LUT UR8, UR22, 0x2, URZ, 0xfc, !UPT ;  /* 0x0000000216087892 */ /* 0x000fe4000f8efcff */
[----:B------:R-:W-:Y:S02]  /*1bf0*/  UIADD3 UR16, UPT, UPT, UR16, 0x1, URZ ;  /* 0x0000000110107890 */ /* 0x000fe4000fffe0ff */
[----:B------:R-:W-:Y:S02]  /*1c00*/  UISETP.NE.AND UP0, UPT, UR8, 0x2, UPT ;  /* 0x000000020800788c */ /* 0x000fe4000bf05270 */
[----:B------:R-:W-:-:S07]  /*1c10*/  UISETP.NE.AND UP2, UPT, UR16, 0x1, UPT ;  /* 0x000000011000788c */ /* 0x000fce000bf45270 */
[----:B------:R-:W-:Y:S05]  /*1c20*/  BRA.U UP0, `(.L_x_29) ;  /* 0x0000000100047547 */ /* 0x000fea000b800000 */
[----:B------:R-:W-:Y:S05]  /*1c30*/  BPT.TRAP 0x1 ;  /* 0x000000040000795c */ /* 0x000fea0000300000 */
.L_x_29:
[----:B------:R-:W-:Y:S04]  /*1c40*/  BSSY.RECONVERGENT B0, `(.L_x_30) ;  /* 0x0000003000007945 */ /* 0x000fe80003800200 */
[----:B------:R-:W-:Y:S05]  /*1c50*/  @!P4 BRA `(.L_x_31) ;  /* 0x000000000004c947 */ /* 0x000fea0003800000 */
[----:B------:R-:W-:Y:S05]  /*1c60*/  BPT.TRAP 0x1 ;  /* 0x000000040000795c */ /* 0x000fea0000300000 */
.L_x_31:
[----:B------:R-:W-:Y:S05]  /*1c70*/  BSYNC.RECONVERGENT B0 ;  /* 0x0000000000007941 */ /* 0x000fea0003800200 */
.L_x_30:
[----:B------:R-:W-:Y:S02]  /*1c80*/  UIADD3 UR23, UPT, UPT, UR17, 0x1, URZ ;  /* 0x0000000111177890 */ /* 0x000fe4000fffe0ff */
[----:B------:R-:W-:Y:S02]  /*1c90*/  ULEA UR32, UR17, UR6, 0xd ;  /* 0x0000000611207291 */ /* 0x000fe4000f8e68ff */
[----:B------:R-:W-:Y:S02]  /*1ca0*/  UISETP.NE.AND UP0, UPT, UR23, 0x11, UPT ;  /* 0x000000111700788c */ /* 0x000fe4000bf05270 */
[----:B------:R-:W-:Y:S02]  /*1cb0*/  UIADD3 UR28, UP1, UPT, UR14, 0x80, URZ ;  /* 0x000000800e1c7890 */ /* 0x000fe4000ff3e0ff */
[----:B------:R-:W-:Y:S02]  /*1cc0*/  USEL UR9, URZ, 0x1, UP0 ;  /* 0x00000001ff097887 */ /* 0x000fe40008000000 */
[----:B------:R-:W-:-:S02]  /*1cd0*/  USEL UR23, UR23, URZ, UP0 ;  /* 0x000000ff17177287 */ /* 0x000fc40008000000 */
[----:B------:R-:W-:Y:S02]  /*1ce0*/  UIADD3 UR26, UP0, UPT, UR14, 0x180, URZ ;  /* 0x000001800e1a7890 */ /* 0x000fe4000ff1e0ff */
[----:B------:R-:W-:Y:S01]  /*1cf0*/  ULEA UR8, UR23, UR6, 0x3 ;  /* 0x0000000617087291 */ /* 0x000fe2000f8e18ff */
[----:B------:R-:W-:Y:S01]  /*1d00*/  LOP3.LUT R15, R15, UR9, RZ, 0x3c, !PT ;  /* 0x000000090f0f7c12 */ /* 0x000fe2000f8e3cff */
[----:B------:R-:W-:Y:S02]  /*1d10*/  ULOP3.LUT UR33, UR33, 0xfefffff8, URZ, 0xc0, !UPT ;  /* 0xfefffff821217892 */ /* 0x000fe4000f8ec0ff */
[----:B------:R-:W-:Y:S01]  /*1d20*/  UIADD3.X UR29, UPT, UPT, URZ, UR15, URZ, UP1, !UPT ;  /* 0x0000000fff1d7290 */ /* 0x000fe20008ffe4ff */
[----:B-1----:R-:W-:Y:S01]  /*1d30*/  SHF.L.U32 R2, R15, 0x1f, RZ ;  /* 0x0000001f0f027819 */ /* 0x002fe200000006ff */
[----:B------:R-:W-:Y:S02]  /*1d40*/  UIADD3 UR32, UPT, UPT, UR32, 0x3400, URZ ;  /* 0x0000340020207890 */ /* 0x000fe4000fffe0ff */
[----:B------:R-:W-:Y:S01]  /*1d50*/  UIADD3.X UR27, UPT, UPT, URZ, UR15, URZ, UP0, !UPT ;  /* 0x0000000fff1b7290 */ /* 0x000fe200087fe4ff */
[----:B------:R4:W1:Y:S01]  /*1d60*/  SYNCS.PHASECHK.TRANS64.TRYWAIT P0, [UR8+0x88], R2 ;  /* 0x00008802ff0075a7 */ /* 0x0008620008001108 */
[----:B------:R-:W-:Y:S01]  /*1d70*/  ULEA UR8, UR17, UR6, 0xc ;  /* 0x0000000611087291 */ /* 0x000fe2000f8e60ff */
[----:B------:R-:W-:Y:S01]  /*1d80*/  UMOV UR18, 0x0 ;  /* 0x0000000000127882 */ /* 0x000fe20000000000 */
[----:B------:R-:W-:-:S02]  /*1d90*/  UMOV UR19, 0x10000000 ;  /* 0x1000000000137882 */ /* 0x000fc40000000000 */
[----:B------:R-:W-:Y:S01]  /*1da0*/  UIADD3 UR8, UPT, UPT, UR8, 0x25400, URZ ;  /* 0x0002540008087890 */ /* 0x000fe2000fffe0ff */
[----:B------:R2:W-:Y:S01]  /*1db0*/  UTMALDG.3D.2CTA [UR32], [UR28], desc[UR18] ;  /* 0x000012201c0075b4 */ /* 0x0005e20008211000 */
[----:B------:R-:W-:Y:S01]  /*1dc0*/  UMOV UR10, UR34 ;  /* 0x00000022000a7c82 */ /* 0x000fe20008000000 */
[----:B------:R-:W-:Y:S01]  /*1dd0*/  UMOV UR12, UR36 ;  /* 0x00000024000c7c82 */ /* 0x000fe20008000000 */
[----:B------:R-:W-:Y:S01]  /*1de0*/  UMOV UR9, UR33 ;  /* 0x0000002100097c82 */ /* 0x000fe20008000000 */
[----:B------:R-:W-:Y:S01]  /*1df0*/  UMOV UR25, UR13 ;  /* 0x0000000d00197c82 */ /* 0x000fe20008000000 */
[----:B------:R-:W-:-:S03]  /*1e00*/  UMOV UR17, UR23 ;  /* 0x0000001700117c82 */ /* 0x000fc60008000000 */
[----:B------:R4:W-:Y:S01]  /*1e10*/  UTMALDG.3D.2CTA [UR8], [UR26], desc[UR18] ;  /* 0x000012081a0075b4 */ /* 0x0009e20008211000 */
[----:B--2---:R-:W-:Y:S01]  /*1e20*/  UIADD3 UR34, UPT, UPT, UR34, 0x40, URZ ;  /* 0x0000004022227890 */ /* 0x004fe2000fffe0ff */
[----:B------:R-:W-:Y:S11]  /*1e30*/  BRA.U UP2, `(.L_x_32) ;  /* 0xfffffffd024c7547 */ /* 0x000ff6000b83ffff */
.L_x_26:
[----:B----4-:R-:W-:Y:S01]  /*1e40*/  ULEA UR8, UR23, UR6, 0x3 ;  /* 0x0000000617087291 */ /* 0x010fe2000f8e18ff */
[----:B-1----:R-:W-:Y:S01]  /*1e50*/  SHF.L.U32 R2, R15, 0x1f, RZ ;  /* 0x0000001f0f027819 */ /* 0x002fe200000006ff */
[----:B------:R-:W-:Y:S01]  /*1e60*/  @!P1 SYNCS.ARRIVE.TRANS64.A1T0 RZ, [UR6+0x148], RZ ;  /* 0x000148ffffff99a7 */ /* 0x000fe20008100006 */
[----:B------:R-:W-:-:S06]  /*1e70*/  UISETP.GT.AND UP0, UPT, UR7, UR5, UPT ;  /* 0x000000050700728c */ /* 0x000fcc000bf04270 */
[----:B--2---:R1:W2:Y:S03]  /*1e80*/  SYNCS.PHASECHK.TRANS64.TRYWAIT P0, [UR8+0x88], R2 ;  /* 0x00008802ff0075a7 */ /* 0x0042a60008001108 */
[----:B------:R-:W-:Y:S05]  /*1e90*/  BRA.U !UP0, `(.L_x_33) ;  /* 0x0000000108c07547 */ /* 0x000fea000b800000 */
[----:B------:R-:W-:Y:S01]  /*1ea0*/  UIADD3 UR26, UPT, UPT, UR24, UR25, URZ ;  /* 0x00000019181a7290 */ /* 0x000fe2000fffe0ff */
[----:B------:R-:W-:-:S11]  /*1eb0*/  UMOV UR27, UR23 ;  /* 0x00000017001b7c82 */ /* 0x000fd60008000000 */
.L_x_39:
[----:B------:R-:W-:Y:S01]  /*1ec0*/  ULEA UR17, UR27, UR6, 0x3 ;  /* 0x000000061b117291 */ /* 0x000fe2000f8e18ff */
[----:B--2---:R-:W-:Y:S01]  /*1ed0*/  @P5 MOV R3, 0x6000 ;  /* 0x0000600000035802 */ /* 0x004fe20000000f00 */
[----:B-12---:R-:W-:Y:S10]  /*1ee0*/  @P0 BRA `(.L_x_34) ;  /* 0x00000000000c0947 */ /* 0x006ff40003800000 */
[----:B------:R-:W-:-:S04]  /*1ef0*/  SHF.L.U32 R5, R15, 0x1f, RZ ;  /* 0x0000001f0f057819 */ /* 0x000fc800000006ff */
[----:B------:R-:W2:Y:S02]  /*1f00*/  SYNCS.PHASECHK.TRANS64.TRYWAIT P0, [UR17+0x88], R5 ;  /* 0x00008805ff0075a7 */ /* 0x000ea40008001111 */
[----:B--2---:R-:W-:Y:S05]  /*1f10*/  @!P0 BRA `(.L_x_35) ;  /* 0x0000006000308947 */ /* 0x004fea0003800000 */
.L_x_34:
[----:B------:R2:W-:Y:S01]  /*1f20*/  @P5 SYNCS.ARRIVE.TRANS64 RZ, [UR17], R3 ;  /* 0x00000003ffff59a7 */ /* 0x0005e20008000011 */
[----:B------:R-:W-:-:S04]  /*1f30*/  ULOP3.LUT UR8, UR22, 0x2, URZ, 0xfc, !UPT ;  /* 0x0000000216087892 */ /* 0x000fc8000f8efcff */
[----:B------:R-:W-:-:S09]  /*1f40*/  UISETP.NE.AND UP0, UPT, UR8, 0x2, UPT ;  /* 0x000000020800788c */ /* 0x000fd2000bf05270 */
[----:B------:R-:W-:Y:S05]  /*1f50*/  BRA.U UP0, `(.L_x_36) ;  /* 0x0000000100047547 */ /* 0x000fea000b800000 */
[----:B------:R-:W-:Y:S05]  /*1f60*/  BPT.TRAP 0x1 ;  /* 0x000000040000795c */ /* 0x000fea0000300000 */
.L_x_36:
[----:B------:R-:W-:Y:S04]  /*1f70*/  BSSY.RECONVERGENT B0, `(.L_x_37) ;  /* 0x0000003000007945 */ /* 0x000fe80003800200 */
[----:B------:R-:W-:Y:S05]  /*1f80*/  @!P4 BRA `(.L_x_38) ;  /* 0x000000000004c947 */ /* 0x000fea0003800000 */
[----:B------:R-:W-:Y:S05]  /*1f90*/  BPT.TRAP 0x1 ;  /* 0x000000040000795c */ /* 0x000fea0000300000 */
.L_x_38:
[----:B------:R-:W-:Y:S05]  /*1fa0*/  BSYNC.RECONVERGENT B0 ;  /* 0x0000000000007941 */ /* 0x000fea0003800200 */
.L_x_37:
        /* <DEDUP_REMOVED lines=9> */
[----:B------:R-:W-:Y:S02]  /*2040*/  USHF.L.U32 UR18, UR25, 0x6, URZ ;  /* 0x0000000619127899 */ /* 0x000fe400080006ff */
[----:B------:R-:W-:Y:S01]  /*2050*/  ULOP3.LUT UR17, UR17, 0xfefffff8, URZ, 0xc0, !UPT ;  /* 0xfefffff811117892 */ /* 0x000fe2000f8ec0ff */
[----:B-1----:R-:W-:Y:S01]  /*2060*/  SHF.L.U32 R2, R15, 0x1f, RZ ;  /* 0x0000001f0f027819 */ /* 0x002fe200000006ff */
[----:B------:R-:W-:Y:S02]  /*2070*/  UIADD3 UR16, UPT, UPT, UR16, 0x3400, URZ ;  /* 0x0000340010107890 */ /* 0x000fe4000fffe0ff */
[----:B------:R-:W-:Y:S01]  /*2080*/  UIADD3.X UR33, UPT, UPT, URZ, UR15, URZ, UP1, !UPT ;  /* 0x0000000fff217290 */ /* 0x000fe20008ffe4ff */
[----:B------:R4:W1:Y:S01]  /*2090*/  SYNCS.PHASECHK.TRANS64.TRYWAIT P0, [UR8+0x88], R2 ;  /* 0x00008802ff0075a7 */ /* 0x0008620008001108 */
[----:B------:R-:W-:-:S02]  /*20a0*/  ULEA UR8, UR27, UR6, 0xc ;  /* 0x000000061b087291 */ /* 0x000fc4000f8e60ff */
[----:B------:R-:W-:Y:S02]  /*20b0*/  UIADD3.X UR31, UPT, UPT, URZ, UR15, URZ, UP0, !UPT ;  /* 0x0000000fff1f7290 */ /* 0x000fe400087fe4ff */
[----:B------:R-:W-:Y:S01]  /*20c0*/  UIADD3 UR8, UPT, UPT, UR8, 0x25400, URZ ;  /* 0x0002540008087890 */ /* 0x000fe2000fffe0ff */
[----:B------:R-:W-:Y:S01]  /*20d0*/  UMOV UR28, 0x0 ;  /* 0x00000000001c7882 */ /* 0x000fe20000000000 */
[----:B------:R-:W-:Y:S01]  /*20e0*/  UMOV UR29, 0x10000000 ;  /* 0x10000000001d7882 */ /* 0x000fe20000000000 */
[----:B------:R-:W-:Y:S01]  /*20f0*/  UMOV UR19, UR35 ;  /* 0x0000002300137c82 */ /* 0x000fe20008000000 */
[----:B------:R-:W-:Y:S01]  /*2100*/  UMOV UR20, UR36 ;  /* 0x0000002400147c82 */ /* 0x000fe20008000000 */
[----:B------:R-:W-:Y:S01]  /*2110*/  UMOV UR12, UR36 ;  /* 0x00000024000c7c82 */ /* 0x000fe20008000000 */
[----:B------:R-:W-:Y:S01]  /*2120*/  UMOV UR9, UR17 ;  /* 0x0000001100097c82 */ /* 0x000fe20008000000 */
[----:B------:R-:W-:Y:S01]  /*2130*/  UMOV UR10, UR18 ;  /* 0x00000012000a7c82 */ /* 0x000fe20008000000 */
[----:B------:R4:W-:Y:S01]  /*2140*/  UTMALDG.3D.2CTA [UR16], [UR32], desc[UR28] ;  /* 0x00001c10200075b4 */ /* 0x0009e20008211000 */
[----:B------:R-:W-:Y:S01]  /*2150*/  UIADD3 UR25, UPT, UPT, UR25, 0x1, URZ ;  /* 0x0000000119197890 */ /* 0x000fe2000fffe0ff */
[----:B------:R-:W-:-:S03]  /*2160*/  UMOV UR27, UR23 ;  /* 0x00000017001b7c82 */ /* 0x000fc60008000000 */
[----:B------:R-:W-:Y:S01]  /*2170*/  UISETP.NE.AND UP0, UPT, UR25, UR26, UPT ;  /* 0x0000001a1900728c */ /* 0x000fe2000bf05270 */
[----:B------:R4:W-:Y:S08]  /*2180*/  UTMALDG.3D.2CTA [UR8], [UR30], desc[UR28] ;  /* 0x00001c081e0075b4 */ /* 0x0009f00008211000 */
[----:B----4-:R-:W-:Y:S05]  /*2190*/  BRA.U UP0, `(.L_x_39) ;  /* 0xfffffffd00487547 */ /* 0x010fea000b83ffff */
.L_x_33:
[----:B-1----:R-:W-:Y:S01]  /*21a0*/  LEA R2, R14, UR6, 0x3 ;  /* 0x000000060e027c11 */ /* 0x002fe2000f8e18ff */
[----:B------:R-:W-:Y:S01]  /*21b0*/  NOP ;  /* 0x0000000000007918 */ /* 0x000fe20000000000 */
[----:B--2---:R-:W-:Y:S02]  /*21c0*/  SHF.L.U32 R3, R12, 0x1f, RZ ;  /* 0x0000001f0c037819 */ /* 0x004fe400000006ff */
[----:B------:R-:W-:Y:S02]  /*21d0*/  LEA R4, R14, UR6, 0x4 ;  /* 0x000000060e047c11 */ /* 0x000fe4000f8e20ff */
[----:B------:R-:W1:Y:S02]  /*21e0*/  SYNCS.PHASECHK.TRANS64.TRYWAIT P0, [R2+URZ+0x150], R3 ;  /* 0x00015003020075a7 */ /* 0x000e6400080011ff */
[----:B-1----:R-:W-:Y:S05]  /*21f0*/  @!P0 BRA `(.L_x_40) ;  /* 0x0000005c00908947 */ /* 0x002fea0003800000 */
.L_x_150:
[----:B------:R-:W2:Y:S01]  /*2200*/  LDS.128 R4, [R4+0x1e0] ;  /* 0x0001e00004047984 */ /* 0x000ea20000000c00 */
[----:B------:R-:W-:Y:S01]  /*2210*/  ISETP.GE.AND P0, PT, R26, 0x1, PT ;  /* 0x000000011a00780c */ /* 0x000fe20003f06270 */
[----:B-1----:R-:W-:Y:S01]  /*2220*/  VIADD R2, R2, 0x160 ;  /* 0x0000016002027836 */ /* 0x002fe20000000000 */
[----:B------:R-:W-:Y:S01]  /*2230*/  @!PT LDS RZ, [RZ] ;  /* 0x00000000fffff984 */ /* 0x000fe20000000800 */
[----:B------:R-:W-:Y:S01]  /*2240*/  @!PT LDS RZ, [RZ] ;  /* 0x00000000fffff984 */ /* 0x000fe20000000800 */
[----:B------:R-:W-:Y:S01]  /*2250*/  @!PT LDS RZ, [RZ] ;  /* 0x00000000fffff984 */ /* 0x000fe20000000800 */
[----:B------:R-:W-:Y:S01]  /*2260*/  @!PT LDS RZ, [RZ] ;  /* 0x00000000fffff984 */ /* 0x000fe20000000800 */
[----:B------:R1:W-:Y:S06]  /*2270*/  MEMBAR.ALL.CTA ;  /* 0x0000000000007992 */ /* 0x0003ec0000008000 */
[----:B-1----:R-:W1:Y:S01]  /*2280*/  FENCE.VIEW.ASYNC.S ;  /* 0x00000000000073c6 */ /* 0x002e620000000000 */
[----:B------:R-:W-:-:S04]  /*2290*/  PRMT R2, RZ, 0x654, R2 ;  /* 0x00000654ff027816 */ /* 0x000fc80000000002 */
[----:B-1----:R1:W-:Y:S01]  /*22a0*/  SYNCS.ARRIVE.TRANS64.RED.A1T0 RZ, [R2+URZ], RZ ;  /* 0x000000ff02ff79a7 */ /* 0x0023e200081004ff */
[----:B--2---:R-:W-:-:S13]  /*22b0*/  LOP3.LUT P2, RZ, R6, 0x1, RZ, 0xc0, !PT ;  /* 0x0000000106ff7812 */ /* 0x004fda000784c0ff */
[----:B------:R-:W-:Y:S01]  /*22c0*/  @P2 SHF.R.U32.HI R3, RZ, 0x10, R5 ;  /* 0x00000010ff032819 */ /* 0x000fe20000011605 */
[----:B------:R-:W-:Y:S01]  /*22d0*/  VOTEU.ANY UP0, P2 ;  /* 0x0000000000ff7886 */ /* 0x000fe20001000100 */
[----:B------:R-:W-:Y:S02]  /*22e0*/  @P2 MOV R13, R4 ;  /* 0x00000004000d2202 */ /* 0x000fe40000000f00 */
[----:B------:R-:W-:Y:S02]  /*22f0*/  @P2 R2UR.BROADCAST UR8, R3 ;  /* 0x00000000030822ca */ /* 0x000fe400008e0000 */
[----:B------:R-:W-:-:S11]  /*2300*/  @P2 LOP3.LUT R11, R5, 0xffff, RZ, 0xc0, !PT ;  /* 0x0000ffff050b2812 */ /* 0x000fd600078ec0ff */
[----:B------:R-:W-:Y:S01]  /*2310*/  @UP0 UMOV UR36, UR8 ;  /* 0x0000000800240c82 */ /* 0x000fe20008000000 */
[----:B-1----:R-:W-:Y:S05]  /*2320*/  @!P0 BRA `(.L_x_41) ;  /* 0x0000000000b88947 */ /* 0x002fea0003800000 */
[----:B------:R-:W3:Y:S01]  /*2330*/  LDC.64 R4, c[0x0][0xb18] ;  /* 0x0002c600ff047b82 */ /* 0x000ee20000000a00 */
[----:B------:R-:W-:-:S07]  /*2340*/  ISETP.NE.AND P3, PT, R26, 0x1, PT ;  /* 0x000000011a00780c */ /* 0x000fce0003f65270 */
[----:B------:R-:W1:Y:S08]  /*2350*/  LDC.64 R6, c[0x0][0xb10] ;  /* 0x0002c400ff067b82 */ /* 0x000e700000000a00 */
[----:B------:R-:W2:Y:S08]  /*2360*/  LDC R18, c[0x0][0xb20] ;  /* 0x0002c800ff127b82 */ /* 0x000eb00000000800 */
[----:B------:R-:W4:Y:S01]  /*2370*/  LDC R20, c[0x0][0xb0c] ;  /* 0x0002c300ff147b82 */ /* 0x000f220000000800 */
[----:B---3--:R-:W-:Y:S01]  /*2380*/  IMAD.HI.U32 R19, R0, R5, RZ ;  /* 0x0000000500137227 */ /* 0x008fe200078e00ff */
[----:B------:R-:W-:-:S03]  /*2390*/  ISETP.NE.AND P0, PT, R4, 0x1, PT ;  /* 0x000000010400780c */ /* 0x000fc60003f05270 */
[----:B------:R-:W-:-:S03]  /*23a0*/  IMAD.HI.U32 R5, R11, R5, RZ ;  /* 0x000000050b057227 */ /* 0x000fc600078e00ff */
[----:B------:R-:W3:Y:S01]  /*23b0*/  LDC.64 R2, c[0x0][0xb28] ;  /* 0x0002ca00ff027b82 */ /* 0x000ee20000000a00 */
[----:B-1----:R-:W-:-:S04]  /*23c0*/  IMAD.HI.U32 R22, R9, R6, RZ ;  /* 0x0000000609167227 */ /* 0x002fc800078e00ff */
[----:B------:R-:W-:Y:S01]  /*23d0*/  IMAD.HI.U32 R24, R13, R6, RZ ;  /* 0x000000060d187227 */ /* 0x000fe200078e00ff */
[----:B------:R-:W-:Y:S02]  /*23e0*/  SHF.R.U32.HI R22, RZ, R7, R22 ;  /* 0x00000007ff167219 */ /* 0x000fe40000011616 */
[-C--:B--2---:R-:W-:Y:S02]  /*23f0*/  SHF.R.U32.HI R19, RZ, R18.reuse, R19 ;  /* 0x00000012ff137219 */ /* 0x084fe40000011613 */
[----:B------:R-:W-:Y:S02]  /*2400*/  SHF.R.U32.HI R18, RZ, R18, R5 ;  /* 0x00000012ff127219 */ /* 0x000fe40000011605 */
[----:B------:R-:W-:Y:S02]  /*2410*/  SEL R19, R0, R19, !P0 ;  /* 0x0000001300137207 */ /* 0x000fe40004000000 */
[----:B------:R-:W-:Y:S02]  /*2420*/  SHF.R.U32.HI R24, RZ, R7, R24 ;  /* 0x00000007ff187219 */ /* 0x000fe40000011618 */
[----:B----4-:R-:W-:-:S02]  /*2430*/  ISETP.NE.AND P1, PT, R20, 0x1, PT ;  /* 0x000000011400780c */ /* 0x010fc40003f25270 */
[----:B------:R-:W-:Y:S02]  /*2440*/  SEL R5, R11, R18, !P0 ;  /* 0x000000120b057207 */ /* 0x000fe40004000000 */
[----:B------:R-:W-:Y:S02]  /*2450*/  SEL R21, R9, R22, !P1 ;  /* 0x0000001609157207 */ /* 0x000fe40004800000 */
[----:B------:R-:W-:Y:S01]  /*2460*/  SEL R7, R13, R24, !P1 ;  /* 0x000000180d077207 */ /* 0x000fe20004800000 */
[----:B---3--:R-:W-:-:S04]  /*2470*/  IMAD.HI.U32 R22, R19, R2, RZ ;  /* 0x0000000213167227 */ /* 0x008fc800078e00ff */
[----:B------:R-:W-:Y:S01]  /*2480*/  IMAD.HI.U32 R6, R21, R2, RZ ;  /* 0x0000000215067227 */ /* 0x000fe200078e00ff */
[----:B------:R-:W-:-:S04]  /*2490*/  @P3 SHF.R.U32.HI R19, RZ, R3, R22 ;  /* 0x00000003ff133219 */ /* 0x000fc80000011616 */
        /* <DEDUP_REMOVED lines=8> */
[----:B------:R-:W-:-:S04]  /*2520*/  @!P0 IMAD.HI.U32 R18, R7, R2, RZ ;  /* 0x0000000207128227 */ /* 0x000fc800078e00ff */
[----:B------:R-:W-:Y:S01]  /*2530*/  IMAD.MOV R2, RZ, RZ, -R6 ;  /* 0x000000ffff027224 */ /* 0x000fe200078e0a06 */
[----:B------:R-:W-:-:S03]  /*2540*/  @!P0 SHF.R.U32.HI R18, RZ, R3, R18 ;  /* 0x00000003ff128219 */ /* 0x000fc60000011612 */
[----:B------:R-:W-:Y:S01]  /*2550*/  IMAD R2, R26, R2, R5 ;  /* 0x000000021a027224 */ /* 0x000fe200078e0205 */
[----:B------:R-:W-:Y:S02]  /*2560*/  @!P0 SEL R3, R7, R18, !P3 ;  /* 0x0000001207038207 */ /* 0x000fe40005800000 */
[----:B------:R-:W-:-:S03]  /*2570*/  IADD3 R18, PT, PT, -R5, RZ, RZ ;  /* 0x000000ff05127210 */ /* 0x000fc60007ffe1ff */
[--C-:B------:R-:W-:Y:S02]  /*2580*/  @!P0 IMAD.IADD R6, R6, 0x1, -R3.reuse ;  /* 0x0000000106068824 */ /* 0x100fe400078e0a03 */
[----:B------:R-:W-:Y:S01]  /*2590*/  @!P0 IMAD R3, R2, R21, R3 ;  /* 0x0000001502038224 */ /* 0x000fe200078e0203 */
[----:B------:R-:W-:Y:S01]  /*25a0*/  IADD3 R2, PT, PT, -R7, RZ, RZ ;  /* 0x000000ff07027210 */ /* 0x000fe20007ffe1ff */
[----:B------:R-:W-:Y:S02]  /*25b0*/  @!P0 IMAD R5, R26, R6, R7 ;  /* 0x000000061a058224 */ /* 0x000fe400078e0207 */
[----:B------:R-:W-:Y:S02]  /*25c0*/  IMAD R11, R4, R18, R11 ;  /* 0x00000012040b7224 */ /* 0x000fe400078e020b */
[----:B------:R-:W-:Y:S02]  /*25d0*/  @!P0 IMAD.MOV.U32 R7, RZ, RZ, R3 ;  /* 0x000000ffff078224 */ /* 0x000fe400078e0003 */
[----:B------:R-:W-:-:S02]  /*25e0*/  IMAD R2, R20, R2, R13 ;  /* 0x0000000214027224 */ /* 0x000fc400078e020d */
[----:B------:R-:W-:Y:S02]  /*25f0*/  IMAD R11, R5, R4, R11 ;  /* 0x00000004050b7224 */ /* 0x000fe400078e020b */
[----:B------:R-:W-:Y:S02]  /*2600*/  IMAD R13, R7, R20, R2 ;  /* 0x00000014070d7224 */ /* 0x000fe400078e0202 */
.L_x_41:
[----:B------:R-:W1:Y:S02]  /*2610*/  LDCU UR8, c[0x0][0xb30] ;  /* 0x00016600ff0877ac */ /* 0x000e640008000800 */
[----:B-1----:R-:W-:-:S09]  /*2620*/  UISETP.NE.AND UP0, UPT, UR8, 0x1, UPT ;  /* 0x000000010800788c */ /* 0x002fd2000bf05270 */
[----:B------:R-:W-:Y:S05]  /*2630*/  BRA.U UP0, `(.L_x_42) ;  /* 0x0000000100407547 */ /* 0x000fea000b800000 */
[----:B------:R-:W1:Y:S08]  /*2640*/  LDC.64 R4, c[0x0][0xb10] ;  /* 0x0002c400ff047b82 */ /* 0x000e700000000a00 */
[----:B------:R-:W2:Y:S08]  /*2650*/  LDC.64 R2, c[0x0][0xb18] ;  /* 0x0002c600ff027b82 */ /* 0x000eb00000000a00 */
[----:B------:R-:W4:Y:S08]  /*2660*/  LDC R6, c[0x0][0xb20] ;  /* 0x0002c800ff067b82 */ /* 0x000f300000000800 */
[----:B------:R-:W3:Y:S01]  /*2670*/  LDC R18, c[0x0][0xb0c] ;  /* 0x0002c300ff127b82 */ /* 0x000ee20000000800 */
[----:B-1----:R-:W-:-:S05]  /*2680*/  IMAD.HI.U32 R4, R13, R4, RZ ;  /* 0x000000040d047227 */ /* 0x002fca00078e00ff */
[----:B------:R-:W-:Y:S01]  /*2690*/  SHF.R.U32.HI R4, RZ, R5, R4 ;  /* 0x00000005ff047219 */ /* 0x000fe20000011604 */
[----:B--2---:R-:W-:Y:S01]  /*26a0*/  IMAD.HI.U32 R3, R11, R3, RZ ;  /* 0x000000030b037227 */ /* 0x004fe200078e00ff */
[----:B------:R-:W-:-:S04]  /*26b0*/  ISETP.NE.AND P0, PT, R2, 0x1, PT ;  /* 0x000000010200780c */ /* 0x000fc80003f05270 */
[----:B----4-:R-:W-:-:S04]  /*26c0*/  SHF.R.U32.HI R6, RZ, R6, R3 ;  /* 0x00000006ff067219 */ /* 0x010fc80000011603 */
[----:B------:R-:W-:Y:S02]  /*26d0*/  SEL R3, R11, R6, !P0 ;  /* 0x000000060b037207 */ /* 0x000fe40004000000 */
[----:B---3--:R-:W-:-:S04]  /*26e0*/  ISETP.NE.AND P1, PT, R18, 0x1, PT ;  /* 0x000000011200780c */ /* 0x008fc80003f25270 */
[----:B------:R-:W-:-:S05]  /*26f0*/  SEL R4, R13, R4, !P1 ;  /* 0x000000040d047207 */ /* 0x000fca0004800000 */
[----:B------:R-:W-:Y:S02]  /*2700*/  IMAD.IADD R5, R3, 0x1, -R4 ;  /* 0x0000000103057824 */ /* 0x000fe400078e0a04 */
[----:B------:R-:W-:Y:S02]  /*2710*/  IMAD.IADD R3, R4, 0x1, -R3 ;  /* 0x0000000104037824 */ /* 0x000fe400078e0a03 */
[----:B------:R-:W-:Y:S02]  /*2720*/  IMAD R13, R5, R18, R13 ;  /* 0x00000012050d7224 */ /* 0x000fe400078e020d */
[----:B------:R-:W-:-:S07]  /*2730*/  IMAD R11, R3, R2, R11 ;  /* 0x00000002030b7224 */ /* 0x000fce00078e020b */
.L_x_42:
[----:B------:R-:W-:Y:S01]  /*2740*/  VIADD R14, R14, 0x1 ;  /* 0x000000010e0e7836 */ /* 0x000fe20000000000 */
[----:B------:R-:W-:Y:S01]  /*2750*/  PLOP3.LUT P1, PT, PT, PT, PT, 0x80, 0x8 ;  /* 0x000000000008781c */ /* 0x000fe20003f2f070 */
[----:B------:R-:W-:Y:S02]  /*2760*/  IMAD.IADD R21, R13, 0x1, R60 ;  /* 0x000000010d157824 */ /* 0x000fe400078e023c */
[----:B------:R-:W-:Y:S01]  /*2770*/  IMAD.IADD R20, R11, 0x1, R58 ;  /* 0x000000010b147824 */ /* 0x000fe200078e023a */
[----:B------:R-:W-:-:S04]  /*2780*/  ISETP.NE.AND P0, PT, R14, 0x2, PT ;  /* 0x000000020e00780c */ /* 0x000fc80003f05270 */
[----:B------:R-:W-:Y:S02]  /*2790*/  SEL R3, RZ, 0x1, P0 ;  /* 0x00000001ff037807 */ /* 0x000fe40000000000 */
[----:B------:R-:W-:Y:S02]  /*27a0*/  SEL R14, R14, RZ, P0 ;  /* 0x000000ff0e0e7207 */ /* 0x000fe40000000000 */
[----:B------:R-:W-:Y:S01]  /*27b0*/  LOP3.LUT R12, R12, R3, RZ, 0x3c, !PT ;  /* 0x000000030c0c7212 */ /* 0x000fe200078e3cff */
[----:B------:R-:W-:Y:S06]  /*27c0*/  @P2 BRA `(.L_x_43) ;  /* 0xfffffff000582947 */ /* 0x000fec000383ffff */
[----:B------:R-:W-:Y:S01]  /*27d0*/  UIADD3 UR6, UPT, UPT, UR6, 0x88, URZ ;  /* 0x0000008806067890 */ /* 0x000fe2000fffe0ff */
[----:B------:R-:W-:-:S03]  /*27e0*/  SHF.L.U32 R3, R15, 0x1f, RZ ;  /* 0x0000001f0f037819 */ /* 0x000fc600000006ff */
[----:B------:R-:W-:-:S09]  /*27f0*/  ULEA UR4, UR23, UR6, 0x3 ;  /* 0x0000000617047291 */ /* 0x000fd2000f8e18ff */
[----:B------:R-:W1:Y:S02]  /*2800*/  SYNCS.PHASECHK.TRANS64.TRYWAIT P0, [UR4], R3 ;  /* 0x00000003ff0075a7 */ /* 0x000e640008001104 */
[----:B-1----:R-:W-:Y:S05]  /*2810*/  @!P0 BRA `(.L_x_44) ;  /* 0x00000058001c8947 */ /* 0x002fea0003800000 */
.L_x_152:
[----:B------:R-:W-:-:S04]  /*2820*/  UIADD3 UR5, UPT, UPT, UR23, 0x1, URZ ;  /* 0x0000000117057890 */ /* 0x000fc8000fffe0ff */
[----:B------:R-:W-:-:S04]  /*2830*/  UISETP.NE.AND UP0, UPT, UR5, 0x11, UPT ;  /* 0x000000110500788c */ /* 0x000fc8000bf05270 */
[----:B------:R-:W-:Y:S02]  /*2840*/  USEL UR7, URZ, 0x1, UP0 ;  /* 0x00000001ff077887 */ /* 0x000fe40008000000 */
[----:B------:R-:W-:-:S04]  /*2850*/  USEL UR5, UR5, URZ, UP0 ;  /* 0x000000ff05057287 */ /* 0x000fc80008000000 */
[----:B------:R-:W-:Y:S01]  /*2860*/  ULEA UR4, UR5, UR6, 0x3 ;  /* 0x0000000605047291 */ /* 0x000fe2000f8e18ff */
[----:B------:R-:W-:-:S04]  /*2870*/  LOP3.LUT R2, R15, UR7, RZ, 0x3c, !PT ;  /* 0x000000070f027c12 */ /* 0x000fc8000f8e3cff */
[----:B-1----:R-:W-:-:S04]  /*2880*/  SHF.L.U32 R3, R2, 0x1f, RZ ;  /* 0x0000001f02037819 */ /* 0x002fc800000006ff */
[----:B------:R-:W1:Y:S02]  /*2890*/  SYNCS.PHASECHK.TRANS64.TRYWAIT P0, [UR4], R3 ;  /* 0x00000003ff0075a7 */ /* 0x000e640008001104 */
[----:B-1----:R-:W-:Y:S05]  /*28a0*/  @!P0 BRA `(.L_x_45) ;  /* 0x0000005800108947 */ /* 0x002fea0003800000 */
.L_x_154:
        /* <DEDUP_REMOVED lines=9> */
.L_x_156:
        /* <DEDUP_REMOVED lines=9> */
.L_x_158:
        /* <DEDUP_REMOVED lines=9> */
.L_x_160:
        /* <DEDUP_REMOVED lines=9> */
.L_x_162:
        /* <DEDUP_REMOVED lines=9> */
.L_x_164:
        /* <DEDUP_REMOVED lines=9> */
.L_x_166:
        /* <DEDUP_REMOVED lines=9> */
.L_x_168:
        /* <DEDUP_REMOVED lines=9> */
.L_x_170:
        /* <DEDUP_REMOVED lines=9> */
.L_x_172:
        /* <DEDUP_REMOVED lines=9> */
.L_x_174:
        /* <DEDUP_REMOVED lines=9> */
.L_x_176:
        /* <DEDUP_REMOVED lines=9> */
.L_x_178:
        /* <DEDUP_REMOVED lines=9> */
.L_x_180:
        /* <DEDUP_REMOVED lines=9> */
.L_x_182:
[----:B------:R-:W-:-:S04]  /*3090*/  UIADD3 UR5, UPT, UPT, UR5, 0x1, URZ ;  /* 0x0000000105057890 */ /* 0x000fc8000fffe0ff */
[----:B------:R-:W-:-:S04]  /*30a0*/  UISETP.NE.AND UP0, UPT, UR5, 0x11, UPT ;  /* 0x000000110500788c */ /* 0x000fc8000bf05270 */
[----:B------:R-:W-:Y:S02]  /*30b0*/  USEL UR4, URZ, 0x1, UP0 ;  /* 0x00000001ff047887 */ /* 0x000fe40008000000 */
[----:B------:R-:W-:-:S04]  /*30c0*/  USEL UR5, UR5, URZ, UP0 ;  /* 0x000000ff05057287 */ /* 0x000fc80008000000 */
[----:B------:R-:W-:Y:S01]  /*30d0*/  ULEA UR5, UR5, UR6, 0x3 ;  /* 0x0000000605057291 */ /* 0x000fe2000f8e18ff */
[----:B-1----:R-:W-:-:S04]  /*30e0*/  LOP3.LUT R3, R2, UR4, RZ, 0x3c, !PT ;  /* 0x0000000402037c12 */ /* 0x002fc8000f8e3cff */
[----:B------:R-:W-:Y:S01]  /*30f0*/  SHF.L.U32 R3, R3, 0x1f, RZ ;  /* 0x0000001f03037819 */ /* 0x000fe200000006ff */
[----:B---3--:R-:W-:-:S07]  /*3100*/  IMAD.U32 R0, RZ, RZ, UR5 ;  /* 0x00000005ff007e24 */ /* 0x008fce000f8e00ff */
.L_x_60:
[----:B-1----:R1:W2:Y:S02]  /*3110*/  SYNCS.PHASECHK.TRANS64.TRYWAIT P0, [R0+URZ], R3 ;  /* 0x00000003000075a7 */ /* 0x0022a400080011ff */
[----:B--2---:R-:W-:Y:S05]  /*3120*/  @!P0 NANOSLEEP.SYNCS 0x989680 ;  /* 0x009896800000895d */ /* 0x004fea0003900000 */
[----:B------:R-:W2:Y:S02]  /*3130*/  @!P0 SYNCS.PHASECHK.TRANS64 P0, [R0+URZ], R3 ;  /* 0x00000003000085a7 */ /* 0x000ea400080010ff */
[----:B--2---:R-:W-:Y:S05]  /*3140*/  @P0 EXIT ;  /* 0x000000000000094d */ /* 0x004fea0003800000 */
[----:B------:R-:W-:Y:S05]  /*3150*/  BRA `(.L_x_60) ;  /* 0xfffffffc00ec7947 */ /* 0x000fea000383ffff */
.L_x_23:
[----:B------:R-:W-:-:S04]  /*3160*/  UISETP.NE.AND UP1, UPT, UR37, URZ, UPT ;  /* 0x000000ff2500728c */ /* 0x000fc8000bf25270 */
[----:B------:R-:W-:-:S09]  /*3170*/  UISETP.NE.OR UP1, UPT, UR10, 0x1, UP1 ;  /* 0x000000010a00788c */ /* 0x000fd20008f25670 */
[----:B------:R-:W-:Y:S05]  /*3180*/  BRA.U UP1, `(.L_x_61) ;  /* 0x00000005014c7547 */ /* 0x000fea000b800000 */
[----:B------:R-:W-:Y:S01]  /*3190*/  HFMA2 R11, -RZ, RZ, 0, 0 ;  /* 0x00000000ff0b7431 */ /* 0x000fe200000001ff */
[----:B------:R-:W-:Y:S01]  /*31a0*/  ISETP.GE.U32.AND P2, PT, R10, 0x2, PT ;  /* 0x000000020a00780c */ /* 0x000fe20003f46070 */
[----:B------:R-:W-:Y:S01]  /*31b0*/  IMAD.MOV.U32 R12, RZ, RZ, 0x1 ;  /* 0x00000001ff0c7424 */ /* 0x000fe200078e00ff */
[----:B------:R-:W-:Y:S01]  /*31c0*/  CS2R R8, SRZ ;  /* 0x0000000000087805 */ /* 0x000fe2000001ff00 */
[----:B------:R-:W-:Y:S01]  /*31d0*/  IMAD.MOV.U32 R3, RZ, RZ, RZ ;  /* 0x000000ffff037224 */ /* 0x000fe200078e00ff */
[----:B------:R-:W-:Y:S01]  /*31e0*/  UMOV UR4, 0x400 ;  /* 0x0000040000047882 */ /* 0x000fe20000000000 */
[----:B------:R-:W-:Y:S01]  /*31f0*/  UMOV UR6, URZ ;  /* 0x000000ff00067c82 */ /* 0x000fe20008000000 */
[----:B------:R-:W-:-:S12]  /*3200*/  ULEA UR37, UR37, UR4, 0x18 ;  /* 0x0000000425257291 */ /* 0x000fd8000f8ec0ff */
.L_x_65:
[----:B------:R-:W-:Y:S02]  /*3210*/  LEA R0, R3, UR37, 0x3 ;  /* 0x0000002503007c11 */ /* 0x000fe4000f8e18ff */
[----:B------:R-:W-:-:S03]  /*3220*/  SHF.L.U32 R5, R8, 0x1f, RZ ;  /* 0x0000001f08057819 */ /* 0x000fc600000006ff */
[----:B------:R-:W-:Y:S01]  /*3230*/  VIADD R4, R0, 0x1c0 ;  /* 0x000001c000047836 */ /* 0x000fe20000000000 */
[----:B------:R-:W1:Y:S02]  /*3240*/  SYNCS.PHASECHK.TRANS64.TRYWAIT P0, [R0+URZ+0x1b0], R5 ;  /* 0x0001b005000075a7 */ /* 0x000e6400080011ff */
[----:B-1----:R-:W-:Y:S05]  /*3250*/  @!P0 BRA `(.L_x_62) ;  /* 0x00000054000c8947 */ /* 0x002fea0003800000 */
.L_x_183:
[----:B------:R-:W-:Y:S01]  /*3260*/  ULEA UR5, UR6, UR37, 0x3 ;  /* 0x0000002506057291 */ /* 0x000fe2000f8e18ff */
[----:B------:R-:W-:Y:S01]  /*3270*/  PRMT R4, RZ, 0x654, R4 ;  /* 0x00000654ff047816 */ /* 0x000fe20000000004 */
[----:B-1----:R-:W-:Y:S01]  /*3280*/  @!P2 IMAD.MOV.U32 R5, RZ, RZ, 0x10 ;  /* 0x00000010ff05a424 */ /* 0x002fe200078e00ff */
[----:B------:R-:W-:Y:S01]  /*3290*/  SHF.L.U32 R7, R12, 0x1f, RZ ;  /* 0x0000001f0c077819 */ /* 0x000fe200000006ff */
[----:B------:R-:W-:Y:S01]  /*32a0*/  UIADD3 UR4, UPT, UPT, UR5, 0x150, URZ ;  /* 0x0000015005047890 */ /* 0x000fe2000fffe0ff */
[----:B------:R1:W-:Y:S05]  /*32b0*/  SYNCS.ARRIVE.TRANS64.RED.A1T0 RZ, [R4+URZ], RZ ;  /* 0x000000ff04ff79a7 */ /* 0x0003ea00081004ff */
[----:B------:R-:W-:Y:S01]  /*32c0*/  IMAD.U32 R13, RZ, RZ, UR4 ;  /* 0x00000004ff0d7e24 */ /* 0x000fe2000f8e00ff */
[----:B------:R-:W2:Y:S04]  /*32d0*/  SYNCS.PHASECHK.TRANS64.TRYWAIT P0, [UR5+0x160], R7 ;  /* 0x00016007ff0075a7 */ /* 0x000ea80008001105 */
[----:B------:R-:W-:Y:S01]  /*32e0*/  PRMT R13, R10, 0x654, R13 ;  /* 0x000006540a0d7816 */ /* 0x000fe2000000000d */
[----:B-12---:R-:W-:Y:S06]  /*32f0*/  @!P0 BRA `(.L_x_63) ;  /* 0x0000005000f88947 */ /* 0x006fec0003800000 */
.L_x_185:
[----:B------:R-:W-:Y:S01]  /*3300*/  ULEA UR4, UR6, UR37, 0x4 ;  /* 0x0000002506047291 */ /* 0x000fe2000f8e20ff */
[----:B------:R-:W-:Y:S01]  /*3310*/  SEL R2, R13, R2, !P2 ;  /* 0x000000020d027207 */ /* 0x000fe20005000000 */
[----:B------:R-:W-:Y:S01]  /*3320*/  UIADD3 UR5, UPT, UPT, UR5, 0x150, URZ ;  /* 0x0000015005057890 */ /* 0x000fe2000fffe0ff */
[----:B-1----:R-:W-:Y:S01]  /*3330*/  LEA R0, R11, UR37, 0x3 ;  /* 0x000000250b007c11 */ /* 0x002fe2000f8e18ff */
[----:B------:R-:W-:Y:S01]  /*3340*/  UIADD3 UR4, UPT, UPT, UR4, 0x1e0, URZ ;  /* 0x000001e004047890 */ /* 0x000fe2000fffe0ff */
[----:B------:R1:W-:Y:S01]  /*3350*/  @!P2 SYNCS.ARRIVE.TRANS64.RED RZ, [R2+URZ], R5 ;  /* 0x0000000502ffa9a7 */ /* 0x0003e200080004ff */
[----:B------:R-:W-:Y:S01]  /*3360*/  UIADD3 UR6, UPT, UPT, UR6, 0x1, URZ ;  /* 0x0000000106067890 */ /* 0x000fe2000fffe0ff */
[----:B------:R-:W-:-:S03]  /*3370*/  VIADD R3, R3, 0x1 ;  /* 0x0000000103037836 */ /* 0x000fc60000000000 */
[----:B------:R-:W-:Y:S02]  /*3380*/  UISETP.NE.AND UP0, UPT, UR6, 0x2, UPT ;  /* 0x000000020600788c */ /* 0x000fe4000bf05270 */
[----:B------:R-:W-:Y:S01]  /*3390*/  ISETP.NE.AND P0, PT, R3, 0x2, PT ;  /* 0x000000020300780c */ /* 0x000fe20003f05270 */
[----:B------:R-:W-:Y:S06]  /*33a0*/  UGETNEXTWORKID.BROADCAST [UR4], [UR5] ;  /* 0x00000000040073ca */ /* 0x000fec0008000100 */
[----:B------:R-:W-:Y:S02]  /*33b0*/  USEL UR4, URZ, 0x1, UP0 ;  /* 0x00000001ff047887 */ /* 0x000fe40008000000 */
[----:B------:R-:W-:-:S04]  /*33c0*/  USEL UR6, UR6, URZ, UP0 ;  /* 0x000000ff06067287 */ /* 0x000fc80008000000 */
[----:B------:R-:W-:Y:S02]  /*33d0*/  LOP3.LUT R12, R12, UR4, RZ, 0x3c, !PT ;  /* 0x000000040c0c7c12 */ /* 0x000fe4000f8e3cff */
[----:B-1----:R-:W-:-:S04]  /*33e0*/  SHF.L.U32 R5, R9, 0x1f, RZ ;  /* 0x0000001f09057819 */ /* 0x002fc800000006ff */
[----:B------:R-:W1:Y:S02]  /*33f0*/  SYNCS.PHASECHK.TRANS64.TRYWAIT P1, [R0+URZ+0x150], R5 ;  /* 0x00015005000075a7 */ /* 0x000e6400080211ff */
[----:B-1----:R-:W-:Y:S05]  /*3400*/  @!P1 BRA `(.L_x_64) ;  /* 0x0000005000cc9947 */ /* 0x002fea0003800000 */
.L_x_186:
[----:B------:R-:W-:Y:S01]  /*3410*/  LEA R4, R11, UR37, 0x4 ;  /* 0x000000250b047c11 */ /* 0x000fe2000f8e20ff */
[----:B-1----:R-:W-:Y:S01]  /*3420*/  VIADD R0, R0, 0x160 ;  /* 0x0000016000007836 */ /* 0x002fe20000000000 */
[----:B------:R-:W-:Y:S01]  /*3430*/  SEL R3, R3, RZ, P0 ;  /* 0x000000ff03037207 */ /* 0x000fe20000000000 */
[----:B------:R-:W-:-:S03]  /*3440*/  VIADD R11, R11, 0x1 ;  /* 0x000000010b0b7836 */ /* 0x000fc60000000000 */
[----:B------:R-:W1:Y:S01]  /*3450*/  LDS.128 R4, [R4+0x1e0] ;  /* 0x0001e00004047984 */ /* 0x000e620000000c00 */
[----:B------:R-:W-:Y:S02]  /*3460*/  PRMT R0, RZ, 0x654, R0 ;  /* 0x00000654ff007816 */ /* 0x000fe40000000000 */
[C---:B------:R-:W-:Y:S01]  /*3470*/  ISETP.NE.AND P1, PT, R11.reuse, 0x2, PT ;  /* 0x000000020b00780c */ /* 0x040fe20003f25270 */
[----:B------:R-:W-:Y:S01]  /*3480*/  @!PT LDS RZ, [RZ] ;  /* 0x00000000fffff984 */ /* 0x000fe20000000800 */
[----:B------:R-:W-:Y:S01]  /*3490*/  @!PT LDS RZ, [RZ] ;  /* 0x00000000fffff984 */ /* 0x000fe20000000800 */
[----:B------:R-:W-:Y:S01]  /*34a0*/  @!PT LDS RZ, [RZ] ;  /* 0x00000000fffff984 */ /* 0x000fe20000000800 */
[----:B------:R-:W-:Y:S01]  /*34b0*/  @!PT LDS RZ, [RZ] ;  /* 0x00000000fffff984 */ /* 0x000fe20000000800 */
[----:B------:R2:W-:Y:S06]  /*34c0*/  MEMBAR.ALL.CTA ;  /* 0x0000000000007992 */ /* 0x0005ec0000008000 */
[----:B--2---:R-:W2:Y:S01]  /*34d0*/  FENCE.VIEW.ASYNC.S ;  /* 0x00000000000073c6 */ /* 0x004ea20000000000 */
[----:B------:R-:W-:Y:S01]  /*34e0*/  SEL R11, R11, RZ, P1 ;  /* 0x000000ff0b0b7207 */ /* 0x000fe20000800000 */
[----:B--2---:R2:W-:Y:S01]  /*34f0*/  SYNCS.ARRIVE.TRANS64.RED.A1T0 RZ, [R0+URZ], RZ ;  /* 0x000000ff00ff79a7 */ /* 0x0045e200081004ff */
[----:B-1----:R-:W-:-:S02]  /*3500*/  LOP3.LUT P3, RZ, R6, 0x1, RZ, 0xc0, !PT ;  /* 0x0000000106ff7812 */ /* 0x002fc4000786c0ff */
[----:B------:R-:W-:-:S04]  /*3510*/  SEL R5, RZ, 0x1, P0 ;  /* 0x00000001ff057807 */ /* 0x000fc80000000000 */
[----:B------:R-:W-:Y:S02]  /*3520*/  LOP3.LUT R8, R8, R5, RZ, 0x3c, !PT ;  /* 0x0000000508087212 */ /* 0x000fe400078e3cff */
[----:B--2---:R-:W-:-:S04]  /*3530*/  SEL R0, RZ, 0x1, P1 ;  /* 0x00000001ff007807 */ /* 0x004fc80000800000 */
[----:B------:R-:W-:Y:S01]  /*3540*/  LOP3.LUT R9, R9, R0, RZ, 0x3c, !PT ;  /* 0x0000000009097212 */ /* 0x000fe200078e3cff */
[----:B------:R-:W-:Y:S06]  /*3550*/  @P3 BRA `(.L_x_65) ;  /* 0xfffffffc002c3947 */ /* 0x000fec000383ffff */
[----:B------:R-:W-:Y:S01]  /*3560*/  ULEA UR5, UR6, UR37, 0x3 ;  /* 0x0000002506057291 */ /* 0x000fe2000f8e18ff */
[----:B------:R-:W-:-:S08]  /*3570*/  SHF.L.U32 R3, R12, 0x1f, RZ ;  /* 0x0000001f0c037819 */ /* 0x000fd000000006ff */
[----:B------:R-:W1:Y:S02]  /*3580*/  SYNCS.PHASECHK.TRANS64 P0, [UR5+0x160], R3 ;  /* 0x00016003ff0075a7 */ /* 0x000e640008001005 */
[----:B-1----:R-:W-:Y:S05]  /*3590*/  @P0 BRA `(.L_x_66) ;  /* 0x0000000000080947 */ /* 0x002fea0003800000 */
[----:B------:R-:W1:Y:S02]  /*35a0*/  SYNCS.PHASECHK.TRANS64.TRYWAIT P0, [UR5+0x160], R3 ;  /* 0x00016003ff0075a7 */ /* 0x000e640008001105 */
[----:B-1----:R-:W-:Y:S05]  /*35b0*/  @!P0 BRA `(.L_x_67) ;  /* 0x0000005000748947 */ /* 0x002fea0003800000 */
.L_x_66:
[----:B------:R-:W-:-:S04]  /*35c0*/  UIADD3 UR4, UPT, UPT, UR6, 0x1, URZ ;  /* 0x0000000106047890 */ /* 0x000fc8000fffe0ff */
[----:B------:R-:W-:-:S04]  /*35d0*/  UISETP.NE.AND UP0, UPT, UR4, 0x2, UPT ;  /* 0x000000020400788c */ /* 0x000fc8000bf05270 */
[----:B------:R-:W-:Y:S02]  /*35e0*/  USEL UR7, URZ, 0x1, UP0 ;  /* 0x00000001ff077887 */ /* 0x000fe40008000000 */
[----:B------:R-:W-:-:S04]  /*35f0*/  USEL UR4, UR4, URZ, UP0 ;  /* 0x000000ff04047287 */ /* 0x000fc80008000000 */
[----:B------:R-:W-:Y:S01]  /*3600*/  ULEA UR4, UR4, UR37, 0x3 ;  /* 0x0000002504047291 */ /* 0x000fe2000f8e18ff */
[----:B-1----:R-:W-:-:S04]  /*3610*/  LOP3.LUT R3, R12, UR7, RZ, 0x3c, !PT ;  /* 0x000000070c037c12 */ /* 0x002fc8000f8e3cff */
[----:B------:R-:W-:-:S04]  /*3620*/  SHF.L.U32 R0, R3, 0x1f, RZ ;  /* 0x0000001f03007819 */ /* 0x000fc800000006ff */
[----:B------:R-:W1:Y:S02]  /*3630*/  SYNCS.PHASECHK.TRANS64 P0, [UR4+0x160], R0 ;  /* 0x00016000ff0075a7 */ /* 0x000e640008001004 */
[----:B-1----:R-:W-:Y:S05]  /*3640*/  @P0 EXIT ;  /* 0x000000000000094d */ /* 0x002fea0003800000 */
[----:B------:R-:W-:Y:S02]  /*3650*/  SHF.L.U32 R3, R3, 0x1f, RZ ;  /* 0x0000001f03037819 */ /* 0x000fe400000006ff */
[----:B------:R-:W-:-:S07]  /*3660*/  MOV R0, UR4 ;  /* 0x0000000400007c02 */ /* 0x000fce0008000f00 */
.L_x_68:
[----:B-1----:R1:W2:Y:S02]  /*3670*/  SYNCS.PHASECHK.TRANS64.TRYWAIT P0, [R0+URZ+0x160], R3 ;  /* 0x00016003000075a7 */ /* 0x0022a400080011ff */
[----:B--2---:R-:W-:Y:S05]  /*3680*/  @!P0 NANOSLEEP.SYNCS 0x989680 ;  /* 0x009896800000895d */ /* 0x004fea0003900000 */
[----:B------:R-:W2:Y:S02]  /*3690*/  @!P0 SYNCS.PHASECHK.TRANS64 P0, [R0+URZ+0x160], R3 ;  /* 0x00016003000085a7 */ /* 0x000ea400080010ff */
[----:B--2---:R-:W-:Y:S05]  /*36a0*/  @P0 EXIT ;  /* 0x000000000000094d */ /* 0x004fea0003800000 */
[----:B------:R-:W-:Y:S05]  /*36b0*/  BRA `(.L_x_68) ;  /* 0xfffffffc00ec7947 */ /* 0x000fea000383ffff */
.L_x_61:
[----:B------:R-:W-:Y:S05]  /*36c0*/  BRA.U UP4, `(.L_x_69) ;  /* 0x0000001104d87547 */ /* 0x000fea000b800000 */
[----:B------:R-:W-:Y:S01]  /*36d0*/  UMOV UR6, 0x40 ;  /* 0x0000004000067882 */ /* 0x000fe20000000000 */
[----:B------:R-:W-:Y:S01]  /*36e0*/  NOP ;  /* 0x0000000000007918 */ /* 0x000fe20000000000 */
[----:B------:R-:W-:Y:S01]  /*36f0*/  ULEA UR6, UR37, UR6, 0x18 ;  /* 0x0000000625067291 */ /* 0x000fe2000f8ec0ff */
[----:B------:R-:W-:Y:S02]  /*3700*/  UMOV UR7, 0x400 ;  /* 0x0000040000077882 */ /* 0x000fe40000000000 */
[----:B------:R-:W-:-:S06]  /*3710*/  ULEA UR37, UR37, UR7, 0x18 ;  /* 0x0000000725257291 */ /* 0x000fcc000f8ec0ff */
[----:B------:R-:W1:Y:S02]  /*3720*/  LDS.U8 R2, [UR6+0x1c] ;  /* 0x00001c06ff027984 */ /* 0x000e640008000000 */
[----:B-1----:R-:W-:-:S13]  /*3730*/  ISETP.NE.AND P0, PT, R2, RZ, PT ;  /* 0x000000ff0200720c */ /* 0x002fda0003f05270 */
[----:B------:R-:W-:Y:S05]  /*3740*/  @P0 BRA `(.L_x_70) ;  /* 0x0000000400080947 */ /* 0x000fea0003800000 */
[----:B------:R-:W-:Y:S02]  /*3750*/  UISETP.NE.U32.AND UP0, UPT, UR5, 0x1, UPT ;  /* 0x000000010500788c */ /* 0x000fe4000bf05070 */
[----:B------:R-:W-:-:S07]  /*3760*/  UIADD3 UR8, UPT, UPT, UR6, 0x8, URZ ;  /* 0x0000000806087890 */ /* 0x000fce000fffe0ff */
[----:B------:R-:W-:Y:S05]  /*3770*/  BRA.U !UP0, `(.L_x_71) ;  /* 0x00000001089c7547 */ /* 0x000fea000b800000 */
[----:B------:R-:W-:Y:S01]  /*3780*/  ELECT P0, URZ, PT ;  /* 0x0000000000ff782f */ /* 0x000fe20003800000 */
[----:B------:R-:W-:-:S12]  /*3790*/  BSSY B0, `(.L_x_71) ;  /* 0x0000025000007945 */ /* 0x000fd80003800000 */
[----:B------:R-:W-:Y:S05]  /*37a0*/  @!P0 BRA `(.L_x_72) ;  /* 0x00000000008c8947 */ /* 0x000fea0003800000 */
[----:B------:R-:W-:-:S05]  /*37b0*/  UMOV UR7, 0x10 ;  /* 0x0000001000077882 */ /* 0x000fca0000000000 */
[----:B------:R-:W-:Y:S04]  /*37c0*/  DEPBAR.LE SB1, 0x36 ;  /* 0x00009d800000791a */ /* 0x000fe80000000000 */
[----:B------:R-:W1:Y:S02]  /*37d0*/  UTCATOMSWS.2CTA.FIND_AND_SET.ALIGN UP1, UR7, UR7 ;  /* 0x00000007000775e3 */ /* 0x000e640008220800 */
[----:B-1----:R-:W-:Y:S01]  /*37e0*/  MOV R11, UR7 ;  /* 0x00000007000b7c02 */ /* 0x002fe20008000f00 */
[----:B------:R-:W-:Y:S06]  /*37f0*/  BRA.U UP1, `(.L_x_73) ;  /* 0x0000000101187547 */ /* 0x000fec000b800000 */
.L_x_74:
[----:B------:R-:W-:Y:S05]  /*3800*/  NANOSLEEP 0x64 ;  /* 0x000000640000795d */ /* 0x000fea0003800000 */
[----:B------:R-:W-:-:S05]  /*3810*/  UMOV UR7, 0x10 ;  /* 0x0000001000077882 */ /* 0x000fca0000000000 */
[----:B------:R-:W-:Y:S04]  /*3820*/  DEPBAR.LE SB1, 0x36 ;  /* 0x00009d800000791a */ /* 0x000fe80000000000 */
[----:B------:R-:W1:Y:S02]  /*3830*/  UTCATOMSWS.2CTA.FIND_AND_SET.ALIGN UP1, UR7, UR7 ;  /* 0x00000007000775e3 */ /* 0x000e640008220800 */
[----:B-1----:R-:W-:Y:S01]  /*3840*/  MOV R11, UR7 ;  /* 0x00000007000b7c02 */ /* 0x002fe20008000f00 */
[----:B------:R-:W-:Y:S05]  /*3850*/  BRA.U !UP1, `(.L_x_74) ;  /* 0xfffffffd09e87547 */ /* 0x000fea000b83ffff */
.L_x_73:
[----:B------:R-:W1:Y:S01]  /*3860*/  LDS R5, [UR6+0x10] ;  /* 0x00001006ff057984 */ /* 0x000e620008000800 */
[----:B------:R-:W-:Y:S01]  /*3870*/  IMAD.U32 R3, RZ, RZ, UR37 ;  /* 0x00000025ff037e24 */ /* 0x000fe2000f8e00ff */
[----:B------:R-:W-:-:S03]  /*3880*/  MOV R2, UR4 ;  /* 0x0000000400027c02 */ /* 0x000fc60008000f00 */
[----:B------:R-:W-:Y:S01]  /*3890*/  VIADD R3, R3, 0x200 ;  /* 0x0000020003037836 */ /* 0x000fe20000000000 */
[----:B-1----:R-:W-:-:S04]  /*38a0*/  SHF.L.U32 R5, R5, 0x1f, RZ ;  /* 0x0000001f05057819 */ /* 0x002fc800000006ff */
[----:B------:R-:W1:Y:S02]  /*38b0*/  SYNCS.PHASECHK.TRANS64.TRYWAIT P0, [UR6+0x8], R5 ;  /* 0x00000805ff0075a7 */ /* 0x000e640008001106 */
[----:B-1----:R-:W-:Y:S05]  /*38c0*/  @P0 BRA `(.L_x_75) ;  /* 0x0000000000080947 */ /* 0x002fea0003800000 */
[----:B------:R-:W1:Y:S02]  /*38d0*/  SYNCS.PHASECHK.TRANS64.TRYWAIT P0, [UR6+0x8], R5 ;  /* 0x00000805ff0075a7 */ /* 0x000e640008001106 */
[----:B-1----:R-:W-:Y:S05]  /*38e0*/  @!P0 BRA `(.L_x_76) ;  /* 0x0000004c00c08947 */ /* 0x002fea0003800000 */
.L_x_75:
[----:B-1----:R-:W-:Y:S01]  /*38f0*/  HFMA2 R4, -RZ, RZ, 0, 5.9604644775390625e-08 ;  /* 0x00000001ff047431 */ /* 0x002fe200000001ff */
[----:B------:R-:W-:Y:S01]  /*3900*/  UPRMT UR7, UR4, 0x654, UR8 ;  /* 0x0000065404077896 */ /* 0x000fe20008000008 */
[----:B------:R-:W-:Y:S01]  /*3910*/  IMAD.MOV.U32 R6, RZ, RZ, 0xffff ;  /* 0x0000ffffff067424 */ /* 0x000fe200078e00ff */
[----:B------:R-:W-:Y:S01]  /*3920*/  PRMT R2, R2, 0x654, R3 ;  /* 0x0000065402027816 */ /* 0x000fe20000000003 */
[----:B------:R-:W-:Y:S02]  /*3930*/  IMAD.MOV.U32 R5, RZ, RZ, 0x4 ;  /* 0x00000004ff057424 */ /* 0x000fe400078e00ff */
[----:B------:R-:W-:Y:S01]  /*3940*/  IMAD.SHL.U32 R9, R11, 0x20, RZ ;  /* 0x000000200b097824 */ /* 0x000fe200078e00ff */
[----:B------:R-:W-:Y:S02]  /*3950*/  MOV R3, UR7 ;  /* 0x0000000700037c02 */ /* 0x000fe40008000f00 */
[-C--:B------:R-:W-:Y:S01]  /*3960*/  SHF.L.U32 R7, R6, R11.reuse, RZ ;  /* 0x0000000b06077219 */ /* 0x080fe200000006ff */
[----:B------:R1:W-:Y:S01]  /*3970*/  SYNCS.ARRIVE.TRANS64.RED RZ, [UR7], R5 ;  /* 0x00000005ffff79a7 */ /* 0x0003e20008000407 */
[----:B------:R-:W-:Y:S01]  /*3980*/  SHF.L.U32 R6, R4, R11, RZ ;  /* 0x0000000b04067219 */ /* 0x000fe200000006ff */
[----:B------:R1:W-:Y:S04]  /*3990*/  STS [UR37+0x200], R9 ;  /* 0x00020009ff007988 */ /* 0x0003e80008000825 */
[----:B------:R1:W-:Y:S04]  /*39a0*/  STAS [R2.64], R11 ;  /* 0x0000000b02007dbd */ /* 0x0003e8000c0008ff */
[----:B------:R1:W-:Y:S04]  /*39b0*/  ATOMS.OR RZ, [UR6+0x14], R7 ;  /* 0x00001407ffff798c */ /* 0x0003e8000b000006 */
[----:B------:R1:W-:Y:S04]  /*39c0*/  ATOMS.OR RZ, [UR6+0x18], R6 ;  /* 0x00001806ffff798c */ /* 0x0003e8000b000006 */
[----:B------:R1:W-:Y:S02]  /*39d0*/  ATOMS.XOR RZ, [UR6+0x10], R4 ;  /* 0x00001004ffff798c */ /* 0x0003e4000b800006 */
.L_x_72:
[----:B------:R-:W-:Y:S05]  /*39e0*/  BSYNC B0 ;  /* 0x0000000000007941 */ /* 0x000fea0003800000 */
.L_x_71:
[----:B------:R-:W-:Y:S05]  /*39f0*/  BRA.U UP0, `(.L_x_77) ;  /* 0x00000001006c7547 */ /* 0x000fea000b800000 */
[----:B------:R-:W-:-:S03]  /*3a00*/  UMOV UR7, 0xffffffff ;  /* 0xffffffff00077882 */ /* 0x000fc60000000000 */
[----:B------:R-:W-:Y:S05]  /*3a10*/  BRA.DIV UR7, `(.L_x_78) ;  /* 0x0000004e078c7947 */ /* 0x000fea000b800000 */
[----:B------:R-:W-:-:S13]  /*3a20*/  ELECT P6, URZ, PT ;  /* 0x0000000000ff782f */ /* 0x000fda00038c0000 */
.L_x_190:
[----:B------:R-:W-:Y:S05]  /*3a30*/  @!P6 BRA `(.L_x_77) ;  /* 0x00000000005ce947 */ /* 0x000fea0003800000 */
[----:B-1----:R-:W1:Y:S02]  /*3a40*/  LDS R3, [UR6+0x10] ;  /* 0x00001006ff037984 */ /* 0x002e640008000800 */
[----:B-1----:R-:W-:-:S04]  /*3a50*/  SHF.L.U32 R3, R3, 0x1f, RZ ;  /* 0x0000001f03037819 */ /* 0x002fc800000006ff */
[----:B------:R-:W1:Y:S02]  /*3a60*/  SYNCS.PHASECHK.TRANS64.TRYWAIT P0, [UR6+0x8], R3 ;  /* 0x00000803ff0075a7 */ /* 0x000e640008001106 */
[----:B-1----:R-:W-:Y:S05]  /*3a70*/  @P0 BRA `(.L_x_79) ;  /* 0x0000000000080947 */ /* 0x002fea0003800000 */
[----:B------:R-:W1:Y:S02]  /*3a80*/  SYNCS.PHASECHK.TRANS64.TRYWAIT P0, [UR6+0x8], R3 ;  /* 0x00000803ff0075a7 */ /* 0x000e640008001106 */
[----:B-1----:R-:W-:Y:S05]  /*3a90*/  @!P0 BRA `(.L_x_80) ;  /* 0x0000004c008c8947 */ /* 0x002fea0003800000 */
.L_x_79:
[----:B------:R-:W2:Y:S01]  /*3aa0*/  LDS R5, [UR37+0x200] ;  /* 0x00020025ff057984 */ /* 0x000ea20008000800 */
[----:B-1----:R-:W-:Y:S02]  /*3ab0*/  HFMA2 R2, -RZ, RZ, 0, 5.9604644775390625e-08 ;  /* 0x00000001ff027431 */ /* 0x002fe400000001ff */
[----:B------:R-:W-:Y:S01]  /*3ac0*/  IMAD.MOV.U32 R3, RZ, RZ, 0xffff ;  /* 0x0000ffffff037424 */ /* 0x000fe200078e00ff */
[----:B------:R-:W-:Y:S01]  /*3ad0*/  UPRMT UR7, UR4, 0x654, UR8 ;  /* 0x0000065404077896 */ /* 0x000fe20008000008 */
[----:B--2---:R-:W-:-:S03]  /*3ae0*/  IMAD.SHL.U32 R4, R5, 0x20, RZ ;  /* 0x0000002005047824 */ /* 0x004fc600078e00ff */
[-C--:B------:R-:W-:Y:S02]  /*3af0*/  SHF.L.U32 R3, R3, R5.reuse, RZ ;  /* 0x0000000503037219 */ /* 0x080fe400000006ff */
[----:B------:R-:W-:Y:S01]  /*3b00*/  SHF.L.U32 R5, R2, R5, RZ ;  /* 0x0000000502057219 */ /* 0x000fe200000006ff */
[----:B------:R2:W-:Y:S04]  /*3b10*/  STS [UR37+0x200], R4 ;  /* 0x00020004ff007988 */ /* 0x0005e80008000825 */
[----:B------:R2:W-:Y:S04]  /*3b20*/  ATOMS.OR RZ, [UR6+0x14], R3 ;  /* 0x00001403ffff798c */ /* 0x0005e8000b000006 */
[----:B------:R2:W-:Y:S01]  /*3b30*/  ATOMS.OR RZ, [UR6+0x18], R5 ;  /* 0x00001805ffff798c */ /* 0x0005e2000b000006 */
[----:B------:R-:W-:Y:S03]  /*3b40*/  SYNCS.ARRIVE.TRANS64.RED.A1T0 RZ, [UR7], RZ ;  /* 0x000000ffffff79a7 */ /* 0x000fe60008100407 */
[----:B------:R2:W-:Y:S01]  /*3b50*/  ATOMS.XOR RZ, [UR6+0x10], R2 ;  /* 0x00001002ffff798c */ /* 0x0005e2000b800006 */
[----:B------:R-:W-:Y:S05]  /*3b60*/  BRA `(.L_x_77) ;  /* 0x0000000000107947 */ /* 0x000fea0003800000 */
.L_x_70:
[----:B------:R-:W-:-:S05]  /*3b70*/  MOV R2, 0xffffffff ;  /* 0xffffffff00027802 */ /* 0x000fca0000000f00 */
[----:B------:R1:W-:Y:S02]  /*3b80*/  STS [UR37+0x200], R2 ;  /* 0x00020002ff007988 */ /* 0x0003e40008000825 */
[----:B-1----:R-:W-:Y:S02]  /*3b90*/  MOV R2, 0x3bb0 ;  /* 0x00003bb000027802 */ /* 0x002fe40000000f00 */
[----:B-----5:R-:W-:Y:S05]  /*3ba0*/  CALL.REL.NOINC `($__internal_1_$__cuda_sm10x_tcgen05_guardrail_trap_phase_invalid_during_alloc) ;  /* 0x0000005000ec7944 */ /* 0x020fea0003c00000 */
.L_x_77:
[----:B------:R-:W-:Y:S05]  /*3bb0*/  WARPSYNC.ALL ;  /* 0x0000000000007948 */ /* 0x000fea0003800000 */
[----:B------:R-:W3:Y:S01]  /*3bc0*/  S2UR UR7, SR_CgaCtaId ;  /* 0x00000000000779c3 */ /* 0x000ee20000008800 */
[----:B------:R-:W-:Y:S01]  /*3bd0*/  UMOV UR6, 0x400 ;  /* 0x0000040000067882 */ /* 0x000fe20000000000 */
[----:B------:R-:W-:-:S06]  /*3be0*/  NOP ;  /* 0x0000000000007918 */ /* 0x000fcc0000000000 */
[----:B------:R-:W-:Y:S06]  /*3bf0*/  BAR.ARV 0x6, 0xa0 ;  /* 0x0182800000007b1d */ /* 0x000fec0000002000 */
[----:B------:R-:W4:Y:S01]  /*3c00*/  LDCU UR8, c[0x0][0x38c] ;  /* 0x00007180ff0877ac */ /* 0x000f220008000800 */
[----:B------:R-:W-:Y:S01]  /*3c10*/  LOP3.LUT R0, R0, 0xffff, RZ, 0xc0, !PT ;  /* 0x0000ffff00007812 */ /* 0x000fe200078ec0ff */
[----:B-1----:R-:W-:Y:S01]  /*3c20*/  IMAD.MOV.U32 R9, RZ, RZ, 0x1 ;  /* 0x00000001ff097424 */ /* 0x002fe200078e00ff */
[----:B------:R-:W-:Y:S01]  /*3c30*/  LOP3.LUT R8, R8, 0xffff, RZ, 0xc0, !PT ;  /* 0x0000ffff08087812 */ /* 0x000fe200078ec0ff */
[----:B------:R-:W-:Y:S01]  /*3c40*/  UMOV UR19, URZ ;  /* 0x000000ff00137c82 */ /* 0x000fe20008000000 */
[----:B------:R-:W-:Y:S01]  /*3c50*/  R2UR UR11, R0 ;  /* 0x00000000000b72ca */ /* 0x000fe200000e0000 */
[----:B------:R-:W-:Y:S01]  /*3c60*/  UMOV UR18, URZ ;  /* 0x000000ff00127c82 */ /* 0x000fe20008000000 */
[----:B------:R-:W-:Y:S01]  /*3c70*/  R2UR UR12, R8 ;  /* 0x00000000080c72ca */ /* 0x000fe200000e0000 */
[----:B------:R-:W-:Y:S01]  /*3c80*/  IMAD.MOV.U32 R8, RZ, RZ, RZ ;  /* 0x000000ffff087224 */ /* 0x000fe200078e00ff */
[----:B------:R-:W-:Y:S01]  /*3c90*/  UMOV UR17, URZ ;  /* 0x000000ff00117c82 */ /* 0x000fe20008000000 */
[----:B---3--:R-:W-:-:S02]  /*3ca0*/  ULEA UR7, UR7, UR6, 0x18 ;  /* 0x0000000607077291 */ /* 0x008fc4000f8ec0ff */
[----:B------:R-:W-:Y:S02]  /*3cb0*/  UISETP.NE.AND UP2, UPT, UR5, URZ, UPT ;  /* 0x000000ff0500728c */ /* 0x000fe4000bf45270 */
[----:B------:R-:W-:Y:S02]  /*3cc0*/  UIADD3 UR13, UPT, UPT, UR7, 0x3400, URZ ;  /* 0x00003400070d7890 */ /* 0x000fe4000fffe0ff */
[----:B------:R-:W-:Y:S02]  /*3cd0*/  UIADD3 UR14, UPT, UPT, UR7, 0x25400, URZ ;  /* 0x00025400070e7890 */ /* 0x000fe4000fffe0ff */
[----:B----4-:R-:W-:Y:S01]  /*3ce0*/  UIADD3 UR8, UPT, UPT, UR8, 0x3f, URZ ;  /* 0x0000003f08087890 */ /* 0x010fe2000fffe0ff */
[----:B--2---:R-:W1:Y:S01]  /*3cf0*/  LDS R2, [UR7+0x200] ;  /* 0x00020007ff027984 */ /* 0x004e620008000800 */
[----:B------:R-:W-:Y:S02]  /*3d00*/  USHF.R.U32.HI UR13, URZ, 0x4, UR13 ;  /* 0x00000004ff0d7899 */ /* 0x000fe4000801160d */
[----:B------:R-:W-:-:S02]  /*3d10*/  USHF.R.S32.HI UR6, URZ, 0x1f, UR8 ;  /* 0x0000001fff067899 */ /* 0x000fc40008011408 */
[----:B------:R-:W-:Y:S02]  /*3d20*/  USHF.R.U32.HI UR14, URZ, 0x4, UR14 ;  /* 0x00000004ff0e7899 */ /* 0x000fe4000801160e */
[----:B------:R-:W-:Y:S02]  /*3d30*/  ULEA.HI UR6, UR6, UR8, URZ, 0x6 ;  /* 0x0000000806067291 */ /* 0x000fe4000f8f30ff */
[----:B------:R-:W-:Y:S02]  /*3d40*/  ULOP3.LUT UR13, UR13, 0x3fff, URZ, 0xc0, !UPT ;  /* 0x00003fff0d0d7892 */ /* 0x000fe4000f8ec0ff */
[----:B------:R-:W-:Y:S02]  /*3d50*/  USHF.R.S32.HI UR6, URZ, 0x6, UR6 ;  /* 0x00000006ff067899 */ /* 0x000fe40008011406 */
[----:B------:R-:W-:Y:S02]  /*3d60*/  ULOP3.LUT UR14, UR14, 0x3fff, URZ, 0xc0, !UPT ;  /* 0x00003fff0e0e7892 */ /* 0x000fe4000f8ec0ff */
[----:B------:R-:W-:Y:S01]  /*3d70*/  UISETP.LT.AND UP0, UPT, UR6, 0x1, UPT ;  /* 0x000000010600788c */ /* 0x000fe2000bf01270 */
[----:B------:R-:W-:Y:S01]  /*3d80*/  UMOV UR28, 0x0 ;  /* 0x00000000001c7882 */ /* 0x000fe20000000000 */
[----:B------:R-:W-:Y:S01]  /*3d90*/  UMOV UR29, 0x8100490 ;  /* 0x08100490001d7882 */ /* 0x000fe20000000000 */
[----:B------:R-:W-:-:S02]  /*3da0*/  ULOP3.LUT UR13, UR13, 0x10000, URZ, 0xfc, !UPT ;  /* 0x000100000d0d7892 */ /* 0x000fc4000f8efcff */
[----:B------:R-:W-:Y:S02]  /*3db0*/  ULOP3.LUT UR14, UR14, 0x10000, URZ, 0xfc, !UPT ;  /* 0x000100000e0e7892 */ /* 0x000fe4000f8efcff */
[----:B------:R-:W-:Y:S01]  /*3dc0*/  USEL UR20, UR6, 0x1, !UP0 ;  /* 0x0000000106147887 */ /* 0x000fe2000c000000 */
[----:B------:R-:W-:Y:S01]  /*3dd0*/  UMOV UR26, 0x0 ;  /* 0x00000000001a7882 */ /* 0x000fe20000000000 */
[----:B------:R-:W-:Y:S01]  /*3de0*/  UMOV UR27, 0x8100490 ;  /* 0x08100490001b7882 */ /* 0x000fe20000000000 */
[----:B------:R-:W-:Y:S01]  /*3df0*/  UMOV UR24, 0x0 ;  /* 0x0000000000187882 */ /* 0x000fe20000000000 */
[----:B------:R-:W-:Y:S01]  /*3e00*/  UMOV UR25, 0x8100490 ;  /* 0x0810049000197882 */ /* 0x000fe20000000000 */
[----:B------:R-:W-:Y:S01]  /*3e10*/  UMOV UR22, 0x0 ;  /* 0x0000000000167882 */ /* 0x000fe20000000000 */
[----:B------:R-:W-:Y:S01]  /*3e20*/  UMOV UR23, 0x8100490 ;  /* 0x0810049000177882 */ /* 0x000fe20000000000 */
[----:B-1----:R-:W-:Y:S02]  /*3e30*/  R2UR UR21, R2 ;  /* 0x00000000021572ca */ /* 0x002fe400000e0000 */
[----:B------:R-:W-:-:S13]  /*3e40*/  CS2R R2, SRZ ;  /* 0x0000000000027805 */ /* 0x000fda000001ff00 */
.L_x_88:
[C---:B------:R-:W-:Y:S02]  /*3e50*/  LEA R0, R8.reuse, UR7, 0x3 ;  /* 0x0000000708007c11 */ /* 0x040fe4000f8e18ff */
[----:B------:R-:W-:Y:S02]  /*3e60*/  SHF.L.U32 R5, R3, 0x1f, RZ ;  /* 0x0000001f03057819 */ /* 0x000fe400000006ff */
[----:B------:R-:W-:Y:S02]  /*3e70*/  LEA R4, R8, UR7, 0x4 ;  /* 0x0000000708047c11 */ /* 0x000fe4000f8e20ff */
[----:B------:R-:W1:Y:S02]  /*3e80*/  SYNCS.PHASECHK.TRANS64.TRYWAIT P0, [R0+URZ+0x150], R5 ;  /* 0x00015005000075a7 */ /* 0x000e6400080011ff */
[----:B-1-34-:R-:W-:Y:S05]  /*3e90*/  @!P0 BRA `(.L_x_81) ;  /* 0x0000004800a48947 */ /* 0x01afea0003800000 */
.L_x_191:
[----:B-1----:R-:W1:Y:S01]  /*3ea0*/  LDS.128 R4, [R4+0x1e0] ;  /* 0x0001e00004047984 */ /* 0x002e620000000c00 */
[----:B------:R-:W-:Y:S02]  /*3eb0*/  VIADD R0, R0, 0x160 ;  /* 0x0000016000007836 */ /* 0x000fe40000000000 */
[----:B------:R-:W-:Y:S01]  /*3ec0*/  VIADD R8, R8, 0x1 ;  /* 0x0000000108087836 */ /* 0x000fe20000000000 */
[----:B------:R-:W-:Y:S01]  /*3ed0*/  @!PT LDS RZ, [RZ] ;  /* 0x00000000fffff984 */ /* 0x000fe20000000800 */
[----:B------:R-:W-:Y:S01]  /*3ee0*/  @!PT LDS RZ, [RZ] ;  /* 0x00000000fffff984 */ /* 0x000fe20000000800 */
[----:B------:R-:W-:Y:S01]  /*3ef0*/  @!PT LDS RZ, [RZ] ;  /* 0x00000000fffff984 */ /* 0x000fe20000000800 */
[----:B------:R-:W-:Y:S01]  /*3f00*/  @!PT LDS RZ, [RZ] ;  /* 0x00000000fffff984 */ /* 0x000fe20000000800 */
[----:B------:R2:W-:Y:S06]  /*3f10*/  MEMBAR.ALL.CTA ;  /* 0x0000000000007992 */ /* 0x0005ec0000008000 */
[----:B--2---:R-:W2:Y:S01]  /*3f20*/  FENCE.VIEW.ASYNC.S ;  /* 0x00000000000073c6 */ /* 0x004ea20000000000 */
[----:B------:R-:W-:-:S04]  /*3f30*/  PRMT R0, RZ, 0x654, R0 ;  /* 0x00000654ff007816 */ /* 0x000fc80000000000 */
[----:B--2---:R2:W-:Y:S01]  /*3f40*/  SYNCS.ARRIVE.TRANS64.RED.A1T0 RZ, [R0+URZ], RZ ;  /* 0x000000ff00ff79a7 */ /* 0x0045e200081004ff */
[----:B-1----:R-:W-:Y:S01]  /*3f50*/  LOP3.LUT P1, RZ, R6, 0x1, RZ, 0xc0, !PT ;  /* 0x0000000106ff7812 */ /* 0x002fe2000782c0ff */
[----:B--2---:R-:W-:-:S12]  /*3f60*/  BRA.U UP2, `(.L_x_82) ;  /* 0x0000000502087547 */ /* 0x004fd8000b800000 */
[----:B------:R-:W1:Y:S01]  /*3f70*/  LDCU UR8, c[0x0][0x38c] ;  /* 0x00007180ff0877ac */ /* 0x000e620008000800 */
[----:B------:R-:W-:Y:S02]  /*3f80*/  PLOP3.LUT P2, PT, PT, PT, PT, 0x80, 0x8 ;  /* 0x000000000008781c */ /* 0x000fe40003f4f070 */
[----:B------:R-:W-:Y:S01]  /*3f90*/  SHF.L.U32 R5, R9, 0x1f, RZ ;  /* 0x0000001f09057819 */ /* 0x000fe200000006ff */
[----:B------:R-:W-:Y:S02]  /*3fa0*/  ULEA UR9, UR19, UR7, 0x3 ;  /* 0x0000000713097291 */ /* 0x000fe4000f8e18ff */
[----:B------:R-:W-:Y:S02]  /*3fb0*/  ULEA UR10, UR19, UR21, 0x5 ;  /* 0x00000015130a7291 */ /* 0x000fe4000f8e28ff */
[----:B-1----:R-:W-:-:S06]  /*3fc0*/  UISETP.GE.AND UP0, UPT, UR8, 0x1, UPT ;  /* 0x000000010800788c */ /* 0x002fcc000bf06270 */
[----:B------:R-:W-:-:S05]  /*3fd0*/  PLOP3.LUT P0, PT, PT, PT, UP0, 0x80, 0x8 ;  /* 0x000000000008781c */ /* 0x000fca0003f0f008 */
[----:B------:R-:W-:-:S08]  /*3fe0*/  @UP0 ULEA UR8, UR18, UR7, 0x3 ;  /* 0x0000000712080291 */ /* 0x000fd0000f8e18ff */
[----:B------:R-:W-:-:S04]  /*3ff0*/  @P0 SHF.L.U32 R0, R2, 0x1f, RZ ;  /* 0x0000001f02000819 */ /* 0x000fc800000006ff */
[----:B------:R1:W2:Y:S01]  /*4000*/  @P0 SYNCS.PHASECHK.TRANS64.TRYWAIT P2, [UR8], R0 ;  /* 0x00000000ff0005a7 */ /* 0x0002a20008041108 */
[----:B------:R-:W3:Y:S02]  /*4010*/  SYNCS.PHASECHK.TRANS64.TRYWAIT P0, [UR9+0x190], R5 ;  /* 0x00019005ff0075a7 */ /* 0x000ee40008001109 */
[----:B-123--:R-:W-:Y:S05]  /*4020*/  @!P0 BRA `(.L_x_83) ;  /* 0x0000004800548947 */ /* 0x00efea0003800000 */
.L_x_193:
[----:B------:R-:W-:Y:S01]  /*4030*/  UMOV UR16, UR17 ;  /* 0x0000001100107c82 */ /* 0x000fe20008000000 */
[----:B------:R-:W-:Y:S05]  /*4040*/  BRA.U !UP0, `(.L_x_84) ;  /* 0x0000000108c07547 */ /* 0x000fea000b800000 */
[----:B------:R-:W-:Y:S02]  /*4050*/  UIADD3 UR16, UPT, UPT, UR20, UR17, URZ ;  /* 0x0000001114107290 */ /* 0x000fe4000fffe0ff */
[----:B------:R-:W-:Y:S01]  /*4060*/  UPLOP3.LUT UP3, UPT, UPT, UPT, UPT, 0x40, 0x4 ;  /* 0x000000000004789c */ /* 0x000fe20003f6e870 */
[----:B------:R-:W-:Y:S01]  /*4070*/  UMOV UR15, UR6 ;  /* 0x00000006000f7c82 */ /* 0x000fe20008000000 */
[----:B------:R-:W-:-:S09]  /*4080*/  UMOV UR46, UR18 ;  /* 0x00000012002e7c82 */ /* 0x000fd20008000000 */
.L_x_87:
[----:B--2---:R-:W-:Y:S01]  /*4090*/  ULEA UR8, UR46, UR7, 0x3 ;  /* 0x000000072e087291 */ /* 0x004fe2000f8e18ff */
[----:B---3--:R-:W-:Y:S11]  /*40a0*/  @P2 BRA `(.L_x_85) ;  /* 0x00000000000c2947 */ /* 0x008ff60003800000 */
[----:B-1----:R-:W-:Y:S04]  /*40b0*/  SHF.L.U32 R5, R2, 0x1f, RZ ;  /* 0x0000001f02057819 */ /* 0x002fe800000006ff */
[----:B------:R-:W1:Y:S02]  /*40c0*/  SYNCS.PHASECHK.TRANS64.TRYWAIT P0, [UR8], R5 ;  /* 0x00000005ff0075a7 */ /* 0x000e640008001108 */
[----:B-1----:R-:W-:Y:S05]  /*40d0*/  @!P0 BRA `(.L_x_86) ;  /* 0x0000004800408947 */ /* 0x002fea0003800000 */
.L_x_85:
[----:B------:R-:W-:Y:S01]  /*40e0*/  UISETP.NE.AND UP0, UPT, UR15, 0x1, UPT ;  /* 0x000000010f00788c */ /* 0x000fe2000bf05270 */
[----:B------:R-:W-:Y:S01]  /*40f0*/  PLOP3.LUT P2, PT, PT, PT, PT, 0x80, 0x8 ;  /* 0x000000000008781c */ /* 0x000fe20003f4f070 */
[----:B------:R-:W-:Y:S02]  /*4100*/  UIADD3 UR18, UPT, UPT, UR46, 0x1, URZ ;  /* 0x000000012e127890 */ /* 0x000fe4000fffe0ff */
[----:B------:R-:W-:Y:S02]  /*4110*/  ULEA UR32, UR46, UR14, 0x8 ;  /* 0x0000000e2e207291 */ /* 0x000fe4000f8e40ff */
[----:B------:R-:W-:Y:S01]  /*4120*/  UISETP.NE.AND UP1, UPT, UR18, 0x11, UPT ;  /* 0x000000111200788c */ /* 0x000fe2000bf25270 */
[----:B------:R-:W-:Y:S01]  /*4130*/  PLOP3.LUT P0, PT, PT, PT, UP0, 0x80, 0x8 ;  /* 0x000000000008781c */ /* 0x000fe20003f0f008 */
[----:B------:R-:W-:Y:S02]  /*4140*/  UIADD3 UR44, UPT, UPT, UR32, 0x2, URZ ;  /* 0x00000002202c7890 */ /* 0x000fe4000fffe0ff */
[----:B------:R-:W-:Y:S02]  /*4150*/  USEL UR31, URZ, 0x1, UP1 ;  /* 0x00000001ff1f7887 */ /* 0x000fe40008800000 */
[----:B------:R-:W-:Y:S02]  /*4160*/  USEL UR18, UR18, URZ, UP1 ;  /* 0x000000ff12127287 */ /* 0x000fe40008800000 */
[----:B------:R-:W-:Y:S02]  /*4170*/  UIADD3 UR40, UPT, UPT, UR32, 0x4, URZ ;  /* 0x0000000420287890 */ /* 0x000fe4000fffe0ff */
[----:B------:R-:W-:Y:S01]  /*4180*/  @UP0 ULEA UR30, UR18, UR7, 0x3 ;  /* 0x00000007121e0291 */ /* 0x000fe2000f8e18ff */
[----:B------:R-:W-:Y:S01]  /*4190*/  LOP3.LUT R2, R2, UR31, RZ, 0x3c, !PT ;  /* 0x0000001f02027c12 */ /* 0x000fe2000f8e3cff */
[----:B------:R-:W-:Y:S02]  /*41a0*/  UIADD3 UR36, UPT, UPT, UR32, 0x6, URZ ;  /* 0x0000000620247890 */ /* 0x000fe4000fffe0ff */
[----:B------:R-:W-:Y:S01]  /*41b0*/  UIADD3 UR8, UPT, UPT, UR8, 0x88, URZ ;  /* 0x0000008808087890 */ /* 0x000fe2000fffe0ff */
[----:B-1----:R-:W-:Y:S01]  /*41c0*/  @P0 SHF.L.U32 R0, R2, 0x1f, RZ ;  /* 0x0000001f02000819 */ /* 0x002fe200000006ff */
[----:B------:R-:W-:Y:S02]  /*41d0*/  UIADD3 UR17, UPT, UPT, UR17, 0x1, URZ ;  /* 0x0000000111117890 */ /* 0x000fe4000fffe0ff */
[----:B------:R-:W-:Y:S01]  /*41e0*/  UIADD3 UR15, UPT, UPT, UR15, -0x1, URZ ;  /* 0xffffffff0f0f7890 */ /* 0x000fe2000fffe0ff */
[----:B------:R2:W3:Y:S01]  /*41f0*/  @P0 SYNCS.PHASECHK.TRANS64.TRYWAIT P2, [UR30], R0 ;  /* 0x00000000ff0005a7 */ /* 0x0004e2000804111e */
[----:B------:R-:W-:Y:S02]  /*4200*/  ULEA UR30, UR46, UR13, 0x9 ;  /* 0x0000000d2e1e7291 */ /* 0x000fe4000f8e48ff */
[----:B------:R-:W-:Y:S02]  /*4210*/  UISETP.NE.AND UP0, UPT, UR17, UR16, UPT ;  /* 0x000000101100728c */ /* 0x000fe4000bf05270 */
[----:B------:R-:W-:Y:S02]  /*4220*/  UIADD3 UR42, UPT, UPT, UR30, 0x2, URZ ;  /* 0x000000021e2a7890 */ /* 0x000fe4000fffe0ff */
[----:B------:R-:W-:Y:S02]  /*4230*/  UIADD3 UR38, UPT, UPT, UR30, 0x4, URZ ;  /* 0x000000041e267890 */ /* 0x000fe4000fffe0ff */
[----:B------:R-:W-:Y:S01]  /*4240*/  UIADD3 UR34, UPT, UPT, UR30, 0x6, URZ ;  /* 0x000000061e227890 */ /* 0x000fe2000fffe0ff */
[----:B------:R-:W-:Y:S01]  /*4250*/  UMOV UR33, 0x40004040 ;  /* 0x4000404000217882 */ /* 0x000fe20000000000 */
[----:B------:R-:W-:Y:S01]  /*4260*/  UMOV UR31, 0x40004040 ;  /* 0x40004040001f7882 */ /* 0x000fe20000000000 */
[----:B------:R-:W-:Y:S01]  /*4270*/  UMOV UR45, 0x40004040 ;  /* 0x40004040002d7882 */ /* 0x000fe20000000000 */
[----:B------:R2:W-:Y:S01]  /*4280*/  UTCHMMA.2CTA gdesc[UR30], gdesc[UR32], tmem[UR10], tmem[UR28], idesc[UR29], UP3 ;  /* 0x00ff1c201e0075ea */ /* 0x0005e20009a0000a */
[----:B------:R-:W-:Y:S01]  /*4290*/  UPLOP3.LUT UP3, UPT, UPT, UPT, UPT, 0x80, 0x8 ;  /* 0x000000000008789c */ /* 0x000fe20003f6f070 */
[----:B------:R-:W-:Y:S01]  /*42a0*/  UMOV UR43, 0x40004040 ;  /* 0x40004040002b7882 */ /* 0x000fe20000000000 */
[----:B------:R-:W-:Y:S01]  /*42b0*/  UMOV UR41, 0x40004040 ;  /* 0x4000404000297882 */ /* 0x000fe20000000000 */
[----:B------:R2:W-:Y:S01]  /*42c0*/  UTCHMMA.2CTA gdesc[UR42], gdesc[UR44], tmem[UR10], tmem[UR26], idesc[UR27], UPT ;  /* 0x00ff1a2c2a0075ea */ /* 0x0005e2000ba0000a */
[----:B------:R-:W-:Y:S01]  /*42d0*/  UMOV UR39, 0x40004040 ;  /* 0x4000404000277882 */ /* 0x000fe20000000000 */
[----:B------:R-:W-:Y:S01]  /*42e0*/  UMOV UR37, 0x40004040 ;  /* 0x4000404000257882 */ /* 0x000fe20000000000 */
[----:B------:R-:W-:Y:S01]  /*42f0*/  UMOV UR35, 0x40004040 ;  /* 0x4000404000237882 */ /* 0x000fe20000000000 */
[----:B------:R2:W-:Y:S01]  /*4300*/  UTCHMMA.2CTA gdesc[UR38], gdesc[UR40], tmem[UR10], tmem[UR24], idesc[UR25], UPT ;  /* 0x00ff1828260075ea */ /* 0x0005e2000ba0000a */
[----:B------:R2:W-:Y:S01]  /*4310*/  UTCHMMA.2CTA gdesc[UR34], gdesc[UR36], tmem[UR10], tmem[UR22], idesc[UR23], UPT ;  /* 0x00ff1624220075ea */ /* 0x0005e2000ba0000a */
[----:B------:R2:W-:Y:S01]  /*4320*/  UTCBAR.2CTA.MULTICAST [UR8], URZ, UR12 ;  /* 0x000000ff080073e9 */ /* 0x0005e2000820080c */
[----:B------:R-:W-:Y:S01]  /*4330*/  UMOV UR46, UR18 ;  /* 0x00000012002e7c82 */ /* 0x000fe20008000000 */
[----:B------:R-:W-:Y:S05]  /*4340*/  BRA.U UP0, `(.L_x_87) ;  /* 0xfffffffd00507547 */ /* 0x000fea000b83ffff */
.L_x_84:
[----:B------:R-:W-:Y:S01]  /*4350*/  UIADD3 UR9, UPT, UPT, UR9, 0x170, URZ ;  /* 0x0000017009097890 */ /* 0x000fe2000fffe0ff */
[----:B------:R-:W-:-:S08]  /*4360*/  UMOV UR17, UR16 ;  /* 0x0000001000117c82 */ /* 0x000fd00008000000 */
[----:B------:R4:W-:Y:S01]  /*4370*/  UTCBAR.2CTA.MULTICAST [UR9], URZ, UR11 ;  /* 0x000000ff090073e9 */ /* 0x0009e2000820080b */
[----:B------:R-:W-:Y:S02]  /*4380*/  NOP ;  /* 0x0000000000007918 */ /* 0x000fe40000000000 */
.L_x_82:
[----:B------:R-:W-:Y:S01]  /*4390*/  UIADD3 UR19, UPT, UPT, UR19, 0x1, URZ ;  /* 0x0000000113137890 */ /* 0x000fe2000fffe0ff */
[----:B------:R-:W-:-:S03]  /*43a0*/  ISETP.NE.AND P0, PT, R8, 0x2, PT ;  /* 0x000000020800780c */ /* 0x000fc60003f05270 */
[----:B------:R-:W-:Y:S01]  /*43b0*/  UISETP.NE.AND UP0, UPT, UR19, 0x4, UPT ;  /* 0x000000041300788c */ /* 0x000fe2000bf05270 */
[----:B-12---:R-:W-:Y:S02]  /*43c0*/  SEL R0, RZ, 0x1, P0 ;  /* 0x00000001ff007807 */ /* 0x006fe40000000000 */
[----:B------:R-:W-:Y:S01]  /*43d0*/  SEL R8, R8, RZ, P0 ;  /* 0x000000ff08087207 */ /* 0x000fe20000000000 */
[----:B------:R-:W-:Y:S01]  /*43e0*/  USEL UR8, URZ, 0x1, UP0 ;  /* 0x00000001ff087887 */ /* 0x000fe20008000000 */
[----:B------:R-:W-:Y:S01]  /*43f0*/  LOP3.LUT R3, R3, R0, RZ, 0x3c, !PT ;  /* 0x0000000003037212 */ /* 0x000fe200078e3cff */
[----:B------:R-:W-:-:S04]  /*4400*/  USEL UR19, UR19, URZ, UP0 ;  /* 0x000000ff13137287 */ /* 0x000fc80008000000 */
[----:B------:R-:W-:Y:S01]  /*4410*/  LOP3.LUT R9, R9, UR8, RZ, 0x3c, !PT ;  /* 0x0000000809097c12 */ /* 0x000fe2000f8e3cff */
[----:B------:R-:W-:Y:S07]  /*4420*/  @P1 BRA `(.L_x_88) ;  /* 0xfffffff800881947 */ /* 0x000fee000383ffff */
[----:B------:R-:W1:Y:S01]  /*4430*/  S2UR UR6, SR_CgaCtaId ;  /* 0x00000000000679c3 */ /* 0x000e620000008800 */
[----:B------:R-:W-:Y:S01]  /*4440*/  ELECT P0, URZ, PT ;  /* 0x0000000000ff782f */ /* 0x000fe20003800000 */
[----:B------:R-:W-:Y:S01]  /*4450*/  HFMA2 R0, -RZ, RZ, 0, 5.9604644775390625e-08 ;  /* 0x00000001ff007431 */ /* 0x000fe200000001ff */
[----:B------:R-:W-:-:S05]  /*4460*/  UMOV UR8, 0x40 ;  /* 0x0000004000087882 */ /* 0x000fca0000000000 */
[----:B------:R-:W-:Y:S01]  /*4470*/  UVIRTCOUNT.DEALLOC.SMPOOL 0x80 ;  /* 0x000000800000784c */ /* 0x000fe20000000000 */
[----:B------:R-:W-:Y:S02]  /*4480*/  UISETP.NE.AND UP0, UPT, UR5, URZ, UPT ;  /* 0x000000ff0500728c */ /* 0x000fe4000bf05270 */
[----:B-1----:R-:W-:-:S09]  /*4490*/  ULEA UR6, UR6, UR8, 0x18 ;  /* 0x0000000806067291 */ /* 0x002fd2000f8ec0ff */
[----:B------:R1:W-:Y:S01]  /*44a0*/  @P0 STS.U8 [UR6+0x1c], R0 ;  /* 0x00001c00ff000988 */ /* 0x0003e20008000006 */
[----:B------:R-:W-:Y:S05]  /*44b0*/  BRA.U UP0, `(.L_x_89) ;  /* 0x0000000100a07547 */ /* 0x000fea000b800000 */
[----:B------:R-:W-:Y:S01]  /*44c0*/  UIADD3 UR5, UPT, UPT, UR7, 0x190, URZ ;  /* 0x0000019007057890 */ /* 0x000fe2000fffe0ff */
[----:B------:R-:W-:-:S03]  /*44d0*/  SHF.L.U32 R3, R9, 0x1f, RZ ;  /* 0x0000001f09037819 */ /* 0x000fc600000006ff */
[----:B------:R-:W-:-:S09]  /*44e0*/  ULEA UR8, UR19, UR5, 0x3 ;  /* 0x0000000513087291 */ /* 0x000fd2000f8e18ff */
[----:B------:R-:W2:Y:S02]  /*44f0*/  SYNCS.PHASECHK.TRANS64.TRYWAIT P0, [UR8], R3 ;  /* 0x00000003ff0075a7 */ /* 0x000ea40008001108 */
[----:B--2---:R-:W-:Y:S05]  /*4500*/  @!P0 BRA `(.L_x_90) ;  /* 0x00000044004c8947 */ /* 0x004fea0003800000 */
.L_x_196:
[----:B----4-:R-:W-:-:S04]  /*4510*/  UIADD3 UR9, UPT, UPT, UR19, 0x1, URZ ;  /* 0x0000000113097890 */ /* 0x010fc8000fffe0ff */
        /* <DEDUP_REMOVED lines=8> */
.L_x_198:
        /* <DEDUP_REMOVED lines=9> */
.L_x_200:
[----:B------:R-:W-:-:S04]  /*4630*/  UIADD3 UR9, UPT, UPT, UR9, 0x1, URZ ;  /* 0x0000000109097890 */ /* 0x000fc8000fffe0ff */
[----:B------:R-:W-:-:S04]  /*4640*/  UISETP.NE.AND UP1, UPT, UR9, 0x4, UPT ;  /* 0x000000040900788c */ /* 0x000fc8000bf25270 */
[----:B------:R-:W-:Y:S02]  /*4650*/  USEL UR8, URZ, 0x1, UP1 ;  /* 0x00000001ff087887 */ /* 0x000fe40008800000 */
[----:B------:R-:W-:-:S04]  /*4660*/  USEL UR9, UR9, URZ, UP1 ;  /* 0x000000ff09097287 */ /* 0x000fc80008800000 */
[----:B------:R-:W-:Y:S01]  /*4670*/  ULEA UR9, UR9, UR5, 0x3 ;  /* 0x0000000509097291 */ /* 0x000fe2000f8e18ff */
[----:B-1----:R-:W-:-:S04]  /*4680*/  LOP3.LUT R3, R2, UR8, RZ, 0x3c, !PT ;  /* 0x0000000802037c12 */ /* 0x002fc8000f8e3cff */
[----:B------:R-:W-:Y:S01]  /*4690*/  SHF.L.U32 R3, R3, 0x1f, RZ ;  /* 0x0000001f03037819 */ /* 0x000fe200000006ff */
[----:B------:R-:W-:-:S04]  /*46a0*/  IMAD.U32 R0, RZ, RZ, UR9 ;  /* 0x00000009ff007e24 */ /* 0x000fc8000f8e00ff */
[----:B------:R1:W2:Y:S03]  /*46b0*/  SYNCS.PHASECHK.TRANS64.TRYWAIT P0, [R0+URZ], R3 ;  /* 0x00000003000075a7 */ /* 0x0002a600080011ff */
[----:B--2---:R-:W-:Y:S05]  /*46c0*/  @!P0 NANOSLEEP.SYNCS 0x989680 ;  /* 0x009896800000895d */ /* 0x004fea0003900000 */
[----:B------:R-:W2:Y:S02]  /*46d0*/  @!P0 SYNCS.PHASECHK.TRANS64 P0, [R0+URZ], R3 ;  /* 0x00000003000085a7 */ /* 0x000ea400080010ff */
[----:B--2---:R-:W-:Y:S05]  /*46e0*/  @P0 BRA `(.L_x_93) ;  /* 0x0000000000200947 */ /* 0x004fea0003800000 */
.L_x_94:
[----:B--2---:R2:W4:Y:S02]  /*46f0*/  SYNCS.PHASECHK.TRANS64.TRYWAIT P0, [R0+URZ], R3 ;  /* 0x00000003000075a7 */ /* 0x00452400080011ff */
[----:B----4-:R-:W-:Y:S05]  /*4700*/  @!P0 NANOSLEEP.SYNCS 0x989680 ;  /* 0x009896800000895d */ /* 0x010fea0003900000 */
[----:B------:R-:W4:Y:S02]  /*4710*/  @!P0 SYNCS.PHASECHK.TRANS64 P0, [R0+URZ], R3 ;  /* 0x00000003000085a7 */ /* 0x000f2400080010ff */
[----:B----4-:R-:W-:Y:S05]  /*4720*/  @!P0 BRA `(.L_x_94) ;  /* 0xfffffffc00f08947 */ /* 0x010fea000383ffff */
[----:B------:R-:W-:Y:S05]  /*4730*/  BRA `(.L_x_93) ;  /* 0x00000000000c7947 */ /* 0x000fea0003800000 */
.L_x_89:
[----:B------:R-:W-:-:S04]  /*4740*/  UIADD3 UR5, UPT, UPT, UR7, 0x1d0, URZ ;  /* 0x000001d007057890 */ /* 0x000fc8000fffe0ff */
[----:B------:R-:W-:-:S09]  /*4750*/  UPRMT UR5, UR4, 0x654, UR5 ;  /* 0x0000065404057896 */ /* 0x000fd20008000005 */
[----:B------:R-:W-:Y:S03]  /*4760*/  SYNCS.ARRIVE.TRANS64.RED.A1T0 RZ, [UR5], RZ ;  /* 0x000000ffffff79a7 */ /* 0x000fe60008100405 */
.L_x_93:
[----:B-12---:R-:W-:Y:S01]  /*4770*/  SHF.L.U32 R3, RZ, 0x1f, RZ ;  /* 0x0000001fff037819 */ /* 0x006fe200000006ff */
[----:B------:R-:W-:Y:S01]  /*4780*/  UIADD3 UR5, UPT, UPT, UR7, 0x1d0, URZ ;  /* 0x000001d007057890 */ /* 0x000fe2000fffe0ff */
[----:B------:R-:W-:Y:S02]  /*4790*/  PLOP3.LUT P0, PT, PT, PT, UP0, 0x80, 0x8 ;  /* 0x000000000008781c */ /* 0x000fe40003f0f008 */
[----:B------:R-:W1:Y:S02]  /*47a0*/  SYNCS.PHASECHK.TRANS64.TRYWAIT P1, [UR7+0x1d0], R3 ;  /* 0x0001d003ff0075a7 */ /* 0x000e640008021107 */
[----:B-1----:R-:W-:Y:S09]  /*47b0*/  @!P1 BRA `(.L_x_95) ;  /* 0x0000004000e89947 */ /* 0x002ff20003800000 */
.L_x_202:
[----:B------:R-:W-:Y:S01]  /*47c0*/  @!UP0 UPRMT UR5, UR4, 0x654, UR5 ;  /* 0x0000065404058896 */ /* 0x000fe20008000005 */
[----:B------:R-:W-:Y:S02]  /*47d0*/  UMOV UR8, 0xffff ;  /* 0x0000ffff00087882 */ /* 0x000fe40000000000 */
[----:B------:R-:W-:-:S06]  /*47e0*/  UMOV UR4, 0x1 ;  /* 0x0000000100047882 */ /* 0x000fcc0000000000 */
[----:B------:R-:W-:Y:S01]  /*47f0*/  @!P0 SYNCS.ARRIVE.TRANS64.RED.A1T0 RZ, [UR5], RZ ;  /* 0x000000ffffff89a7 */ /* 0x000fe20008100405 */
[----:B------:R-:W-:Y:S01]  /*4800*/  NOP ;  /* 0x0000000000007918 */ /* 0x000fe20000000000 */
[----:B-1----:R-:W1:Y:S01]  /*4810*/  LDS R0, [UR6+0x14] ;  /* 0x00001406ff007984 */ /* 0x002e620008000800 */
[----:B------:R-:W-:-:S04]  /*4820*/  ULOP3.LUT UR5, UR21, 0xffff, URZ, 0xc0, !UPT ;  /* 0x0000ffff15057892 */ /* 0x000fc8000f8ec0ff */
[----:B------:R-:W-:-:S04]  /*4830*/  USHF.R.U32.HI UR5, URZ, 0x5, UR5 ;  /* 0x00000005ff057899 */ /* 0x000fc80008011605 */
[----:B------:R-:W-:Y:S02]  /*4840*/  USHF.L.U32 UR8, UR8, UR5, URZ ;  /* 0x0000000508087299 */ /* 0x000fe400080006ff */
[----:B------:R-:W-:-:S04]  /*4850*/  USHF.L.U32 UR4, UR4, UR5, URZ ;  /* 0x0000000504047299 */ /* 0x000fc800080006ff */
[----:B-1----:R-:W-:-:S04]  /*4860*/  LOP3.LUT R0, R0, UR8, RZ, 0xc0, !PT ;  /* 0x0000000800007c12 */ /* 0x002fc8000f8ec0ff */
[----:B------:R-:W-:-:S13]  /*4870*/  ISETP.NE.AND P0, PT, R0, UR8, PT ;  /* 0x0000000800007c0c */ /* 0x000fda000bf05270 */
[----:B------:R-:W-:Y:S05]  /*4880*/  @P0 BRA `(.L_x_96) ;  /* 0x0000000000580947 */ /* 0x000fea0003800000 */
[----:B------:R-:W1:Y:S02]  /*4890*/  LDS R0, [UR6+0x18] ;  /* 0x00001806ff007984 */ /* 0x000e640008000800 */
[----:B-1----:R-:W-:-:S04]  /*48a0*/  LOP3.LUT R0, R0, UR4, RZ, 0xc0, !PT ;  /* 0x0000000400007c12 */ /* 0x002fc8000f8ec0ff */
[----:B------:R-:W-:-:S13]  /*48b0*/  ISETP.NE.AND P0, PT, R0, UR4, PT ;  /* 0x0000000400007c0c */ /* 0x000fda000bf05270 */
[----:B------:R-:W-:Y:S05]  /*48c0*/  @P0 BRA `(.L_x_97) ;  /* 0x00000000003c0947 */ /* 0x000fea0003800000 */
[----:B------:R-:W1:Y:S01]  /*48d0*/  S2R R2, SR_LANEID ;  /* 0x0000000000027919 */ /* 0x000e620000000000 */
[----:B------:R-:W-:Y:S01]  /*48e0*/  ULOP3.LUT UR8, URZ, UR8, URZ, 0x33, !UPT ;  /* 0x00000008ff087292 */ /* 0x000fe2000f8e33ff */
[----:B------:R-:W-:Y:S01]  /*48f0*/  LOP3.LUT R4, RZ, UR4, RZ, 0x33, !PT ;  /* 0x00000004ff047c12 */ /* 0x000fe2000f8e33ff */
[----:B------:R-:W-:Y:S02]  /*4900*/  VOTEU.ANY UR7, UPT, PT ;  /* 0x0000000000077886 */ /* 0x000fe400038e0100 */
[----:B------:R-:W-:Y:S01]  /*4910*/  UFLO.U32 UR7, UR7 ;  /* 0x00000007000772bd */ /* 0x000fe200080e0000 */
[----:B------:R-:W2:Y:S01]  /*4920*/  REDUX UR4, R4 ;  /* 0x00000000040473c4 */ /* 0x000ea20000000000 */
[----:B------:R-:W-:-:S06]  /*4930*/  IMAD.U32 R0, RZ, RZ, UR8 ;  /* 0x00000008ff007e24 */ /* 0x000fcc000f8e00ff */
[----:B------:R1:W-:Y:S01]  /*4940*/  UTCATOMSWS.AND URZ, UR8 ;  /* 0x0000000800ff79e3 */ /* 0x0003e20008000000 */
[----:B------:R-:W3:Y:S01]  /*4950*/  REDUX UR5, R0 ;  /* 0x00000000000573c4 */ /* 0x000ee20000000000 */
[----:B-1----:R-:W-:Y:S01]  /*4960*/  ISETP.EQ.U32.AND P0, PT, R2, UR7, PT ;  /* 0x0000000702007c0c */ /* 0x002fe2000bf02070 */
[----:B--2---:R-:W-:Y:S01]  /*4970*/  IMAD.U32 R2, RZ, RZ, UR4 ;  /* 0x00000004ff027e24 */ /* 0x004fe2000f8e00ff */
[----:B---3--:R-:W-:-:S11]  /*4980*/  MOV R3, UR5 ;  /* 0x0000000500037c02 */ /* 0x008fd60008000f00 */
[----:B------:R1:W-:Y:S04]  /*4990*/  @P0 ATOMS.AND RZ, [UR6+0x14], R3 ;  /* 0x00001403ffff098c */ /* 0x0003e8000a800006 */
[----:B------:R1:W-:Y:S01]  /*49a0*/  @P0 ATOMS.AND RZ, [UR6+0x18], R2 ;  /* 0x00001802ffff098c */ /* 0x0003e2000a800006 */
[----:B------:R-:W-:Y:S05]  /*49b0*/  BRA `(.L_x_98) ;  /* 0x0000000000147947 */ /* 0x000fea0003800000 */
.L_x_97:
[----:B------:R-:W-:Y:S02]  /*49c0*/  MOV R2, 0x49e0 ;  /* 0x000049e000027802 */ /* 0x000fe40000000f00 */
[----:B---345:R-:W-:Y:S05]  /*49d0*/  CALL.REL.NOINC `($__internal_0_$__cuda_sm10x_tcgen05_guardrail_trap_col_being_dealloced_not_returned_by_alloc) ;  /* 0x0000004400547944 */ /* 0x038fea0003c00000 */
[----:B------:R-:W-:Y:S05]  /*49e0*/  BRA `(.L_x_98) ;  /* 0x0000000000087947 */ /* 0x000fea0003800000 */
.L_x_96:
[----:B------:R-:W-:Y:S02]  /*49f0*/  MOV R2, 0x4a10 ;  /* 0x00004a1000027802 */ /* 0x000fe40000000f00 */
[----:B---345:R-:W-:Y:S05]  /*4a00*/  CALL.REL.NOINC `($__internal_2_$__cuda_sm10x_tcgen05_guardrail_trap_unallocated_columns_being_dealloced) ;  /* 0x0000004400607944 */ /* 0x038fea0003c00000 */
.L_x_98:
[----:B------:R-:W-:Y:S01]  /*4a10*/  NOP ;  /* 0x0000000000007918 */ /* 0x000fe20000000000 */
[----:B----4-:R-:W-:Y:S05]  /*4a20*/  EXIT ;  /* 0x000000000000794d */ /* 0x010fea0003800000 */
.L_x_69:
[----:B------:R-:W-:-:S09]  /*4a30*/  UISETP.NE.OR UP5, UPT, UR10, 0x3, !UP5 ;  /* 0x000000030a00788c */ /* 0x000fd2000efa5670 */
[----:B------:R-:W-:Y:S05]  /*4a40*/  BRA.U UP5, `(.L_x_99) ;  /* 0x0000000d05e87547 */ /* 0x000fea000b800000 */
[----:B------:R-:W1:Y:S01]  /*4a50*/  LDC R0, c[0x0][0xb30] ;  /* 0x0002cc00ff007b82 */ /* 0x000e620000000800 */
[----:B------:R-:W2:Y:S01]  /*4a60*/  LDCU.64 UR8, c[0x0][0x888] ;  /* 0x00011100ff0877ac */ /* 0x000ea20008000a00 */
[----:B------:R-:W-:Y:S02]  /*4a70*/  HFMA2 R25, -RZ, RZ, 0, 0 ;  /* 0x00000000ff197431 */ /* 0x000fe400000001ff */
[----:B------:R-:W-:Y:S01]  /*4a80*/  IMAD.MOV.U32 R34, RZ, RZ, 0x1 ;  /* 0x00000001ff227424 */ /* 0x000fe200078e00ff */
[----:B------:R-:W-:Y:S01]  /*4a90*/  MOV R23, 0x1000 ;  /* 0x0000100000177802 */ /* 0x000fe20000000f00 */
[----:B------:R-:W3:Y:S01]  /*4aa0*/  LDCU.64 UR4, c[0x0][0x890] ;  /* 0x00011200ff0477ac */ /* 0x000ee20008000a00 */
[----:B------:R-:W-:Y:S01]  /*4ab0*/  IMAD.MOV.U32 R27, RZ, RZ, RZ ;  /* 0x000000ffff1b7224 */ /* 0x000fe200078e00ff */
[----:B------:R-:W4:Y:S01]  /*4ac0*/  LDC R19, c[0x0][0x370] ;  /* 0x0000dc00ff137b82 */ /* 0x000f220000000800 */
[----:B------:R-:W-:Y:S01]  /*4ad0*/  UMOV UR7, 0x400 ;  /* 0x0000040000077882 */ /* 0x000fe20000000000 */
[----:B------:R-:W-:-:S02]  /*4ae0*/  UPLOP3.LUT UP1, UPT, UPT, UPT, UPT, 0x40, 0x4 ;  /* 0x000000000004789c */ /* 0x000fc40003f2e870 */
[----:B------:R-:W-:Y:S01]  /*4af0*/  ULEA UR7, UR37, UR7, 0x18 ;  /* 0x0000000725077291 */ /* 0x000fe2000f8ec0ff */
[----:B------:R-:W-:-:S03]  /*4b00*/  UMOV UR13, URZ ;  /* 0x000000ff000d7c82 */ /* 0x000fc60008000000 */
[----:B------:R-:W4:Y:S01]  /*4b10*/  LDC R2, c[0x0][0xb0c] ;  /* 0x0002c300ff027b82 */ /* 0x000f220000000800 */
[----:B--2---:R-:W-:Y:S02]  /*4b20*/  UISETP.NE.U32.AND UP4, UPT, UR8, URZ, UPT ;  /* 0x000000ff0800728c */ /* 0x004fe4000bf85070 */
[----:B---3--:R-:W-:-:S05]  /*4b30*/  UISETP.NE.U32.AND UP5, UPT, UR4, URZ, UPT ;  /* 0x000000ff0400728c */ /* 0x008fca000bfa5070 */
[----:B------:R-:W2:Y:S01]  /*4b40*/  LDC R18, c[0x0][0xb20] ;  /* 0x0002c800ff127b82 */ /* 0x000ea20000000800 */
[----:B-1----:R-:W-:Y:S01]  /*4b50*/  ISETP.NE.AND P1, PT, R0, 0x1, PT ;  /* 0x000000010000780c */ /* 0x002fe20003f25270 */
[----:B------:R-:W-:Y:S02]  /*4b60*/  UISETP.NE.AND.EX UP4, UPT, UR9, URZ, UPT, UP4 ;  /* 0x000000ff0900728c */ /* 0x000fe4000bf85340 */
[----:B------:R-:W-:-:S04]  /*4b70*/  UISETP.NE.AND.EX UP5, UPT, UR5, URZ, UPT, UP5 ;  /* 0x000000ff0500728c */ /* 0x000fc8000bfa5350 */
[----:B-----5:R-:W1:Y:S08]  /*4b80*/  LDC.64 R32, c[0x0][0x348] ;  /* 0x0000d200ff207b82 */ /* 0x020e700000000a00 */
[----:B------:R-:W3:Y:S08]  /*4b90*/  LDC.64 R16, c[0x0][0xb10] ;  /* 0x0002c400ff107b82 */ /* 0x000ef00000000a00 */
[----:B------:R-:W1:Y:S08]  /*4ba0*/  LDC.64 R6, c[0x0][0xb18] ;  /* 0x0002c600ff067b82 */ /* 0x000e700000000a00 */
[----:B------:R-:W1:Y:S08]  /*4bb0*/  LDC.64 R4, c[0x0][0xb28] ;  /* 0x0002ca00ff047b82 */ /* 0x000e700000000a00 */
[----:B--2-4-:R-:W1:Y:S02]  /*4bc0*/  LDC R22, c[0x0][0x374] ;  /* 0x0000dd00ff167b82 */ /* 0x014e640000000800 */
.L_x_108:
[----:B------:R-:W-:Y:S02]  /*4bd0*/  LEA R0, R27, UR7, 0x3 ;  /* 0x000000071b007c11 */ /* 0x000fe4000f8e18ff */
[----:B------:R-:W-:Y:S02]  /*4be0*/  SHF.L.U32 R3, R25, 0x1f, RZ ;  /* 0x0000001f19037819 */ /* 0x000fe400000006ff */
[----:B------:R-:W-:Y:S02]  /*4bf0*/  LEA R28, R27, UR7, 0x4 ;  /* 0x000000071b1c7c11 */ /* 0x000fe4000f8e20ff */
[----:B--2---:R-:W2:Y:S02]  /*4c00*/  SYNCS.PHASECHK.TRANS64.TRYWAIT P0, [R0+URZ+0x150], R3 ;  /* 0x00015003000075a7 */ /* 0x004ea400080011ff */
[----:B--2---:R-:W-:Y:S05]  /*4c10*/  @!P0 BRA `(.L_x_100) ;  /* 0x0000003c00e88947 */ /* 0x004fea0003800000 */
.L_x_203:
[----:B------:R-:W-:Y:S01]  /*4c20*/  ISETP.GE.AND P0, PT, R26, 0x1, PT ;  /* 0x000000011a00780c */ /* 0x000fe20003f06270 */
[----:B------:R-:W4:Y:S01]  /*4c30*/  LDS.128 R28, [R28+0x1e0] ;  /* 0x0001e0001c1c7984 */ /* 0x000f220000000c00 */
[----:B--2---:R-:W-:Y:S01]  /*4c40*/  VIADD R0, R0, 0x160 ;  /* 0x0000016000007836 */ /* 0x004fe20000000000 */
[----:B------:R-:W-:Y:S01]  /*4c50*/  @!PT LDS RZ, [RZ] ;  /* 0x00000000fffff984 */ /* 0x000fe20000000800 */
[----:B------:R-:W-:Y:S01]  /*4c60*/  @!PT LDS RZ, [RZ] ;  /* 0x00000000fffff984 */ /* 0x000fe20000000800 */
[----:B------:R-:W-:Y:S01]  /*4c70*/  @!PT LDS RZ, [RZ] ;  /* 0x00000000fffff984 */ /* 0x000fe20000000800 */
[----:B------:R-:W-:Y:S01]  /*4c80*/  @!PT LDS RZ, [RZ] ;  /* 0x00000000fffff984 */ /* 0x000fe20000000800 */
[----:B------:R2:W-:Y:S06]  /*4c90*/  MEMBAR.ALL.CTA ;  /* 0x0000000000007992 */ /* 0x0005ec0000008000 */
[----:B--2---:R-:W2:Y:S01]  /*4ca0*/  FENCE.VIEW.ASYNC.S ;  /* 0x00000000000073c6 */ /* 0x004ea20000000000 */
[----:B------:R-:W-:Y:S04]  /*4cb0*/  PRMT R0, RZ, 0x654, R0 ;  /* 0x00000654ff007816 */ /* 0x000fe80000000000 */
[----:B--2---:R2:W-:Y:S01]  /*4cc0*/  SYNCS.ARRIVE.TRANS64.RED.A1T0 RZ, [R0+URZ], RZ ;  /* 0x000000ff00ff79a7 */ /* 0x0045e200081004ff */
[----:B----4-:R-:W-:Y:S11]  /*4cd0*/  LOP3.LUT P3, RZ, R30, 0x1, RZ, 0xc0, !PT ;  /* 0x000000011eff7812 */ /* 0x010ff6000786c0ff */
[----:B------:R-:W-:Y:S02]  /*4ce0*/  @!UPT UIADD3 URZ, UPT, UPT, URZ, URZ, URZ ;  /* 0x000000fffffff290 */ /* 0x000fe4000fffe0ff */
[----:B------:R-:W-:Y:S02]  /*4cf0*/  @P3 MOV R13, R28 ;  /* 0x0000001c000d3202 */ /* 0x000fe40000000f00 */
[----:B------:R-:W-:Y:S01]  /*4d00*/  @P3 LOP3.LUT R8, R29, 0xffff, RZ, 0xc0, !PT ;  /* 0x0000ffff1d083812 */ /* 0x000fe200078ec0ff */
[----:B--2---:R-:W-:Y:S06]  /*4d10*/  @!P0 BRA `(.L_x_101) ;  /* 0x0000000000a48947 */ /* 0x004fec0003800000 */
[----:B-1----:R-:W-:Y:S01]  /*4d20*/  IMAD.HI.U32 R37, R22, R7, RZ ;  /* 0x0000000716257227 */ /* 0x002fe200078e00ff */
[----:B------:R-:W-:Y:S02]  /*4d30*/  ISETP.NE.AND P0, PT, R6, 0x1, PT ;  /* 0x000000010600780c */ /* 0x000fe40003f05270 */
[----:B------:R-:W-:Y:S01]  /*4d40*/  ISETP.NE.AND P2, PT, R26, 0x1, PT ;  /* 0x000000011a00780c */ /* 0x000fe20003f45270 */
[----:B---3--:R-:W-:Y:S01]  /*4d50*/  IMAD.HI.U32 R36, R19, R16, RZ ;  /* 0x0000001013247227 */ /* 0x008fe200078e00ff */
[----:B------:R-:W-:Y:S02]  /*4d60*/  SHF.R.U32.HI R37, RZ, R18, R37 ;  /* 0x00000012ff257219 */ /* 0x000fe40000011625 */
[----:B------:R-:W-:Y:S01]  /*4d70*/  ISETP.NE.AND P4, PT, R2, 0x1, PT ;  /* 0x000000010200780c */ /* 0x000fe20003f85270 */
[----:B------:R-:W-:Y:S01]  /*4d80*/  IMAD.HI.U32 R38, R13, R16, RZ ;  /* 0x000000100d267227 */ /* 0x000fe200078e00ff */
[----:B------:R-:W-:Y:S02]  /*4d90*/  SHF.R.U32.HI R36, RZ, R17, R36 ;  /* 0x00000011ff247219 */ /* 0x000fe40000011624 */
[----:B------:R-:W-:Y:S01]  /*4da0*/  SEL R3, R22, R37, !P0 ;  /* 0x0000002516037207 */ /* 0x000fe20004000000 */
[C---:B------:R-:W-:Y:S01]  /*4db0*/  IMAD.HI.U32 R37, R8.reuse, R7, RZ ;  /* 0x0000000708257227 */ /* 0x040fe200078e00ff */
[----:B------:R-:W-:Y:S02]  /*4dc0*/  SEL R11, R19, R36, !P4 ;  /* 0x00000024130b7207 */ /* 0x000fe40006000000 */
[----:B------:R-:W-:Y:S01]  /*4dd0*/  SHF.R.U32.HI R38, RZ, R17, R38 ;  /* 0x00000011ff267219 */ /* 0x000fe20000011626 */
[----:B------:R-:W-:Y:S01]  /*4de0*/  IMAD.HI.U32 R40, R3, R4, RZ ;  /* 0x0000000403287227 */ /* 0x000fe200078e00ff */
[----:B------:R-:W-:Y:S03]  /*4df0*/  SHF.R.U32.HI R37, RZ, R18, R37 ;  /* 0x00000012ff257219 */ /* 0x000fe60000011625 */
[----:B------:R-:W-:Y:S01]  /*4e00*/  IMAD.HI.U32 R36, R11, R4, RZ ;  /* 0x000000040b247227 */ /* 0x000fe200078e00ff */
[----:B------:R-:W-:Y:S02]  /*4e10*/  @P2 SHF.R.U32.HI R3, RZ, R5, R40 ;  /* 0x00000005ff032219 */ /* 0x000fe40000011628 */
[----:B------:R-:W-:Y:S02]  /*4e20*/  SEL R9, R8, R37, !P0 ;  /* 0x0000002508097207 */ /* 0x000fe40004000000 */
[----:B------:R-:W-:Y:S01]  /*4e30*/  @P2 SHF.R.U32.HI R11, RZ, R5, R36 ;  /* 0x00000005ff0b2219 */ /* 0x000fe20000011624 */
[C---:B------:R-:W-:Y:S01]  /*4e40*/  IMAD R10, R26.reuse, R3, RZ ;  /* 0x000000031a0a7224 */ /* 0x040fe200078e02ff */
[----:B------:R-:W-:Y:S01]  /*4e50*/  SEL R3, R13, R38, !P4 ;  /* 0x000000260d037207 */ /* 0x000fe20006000000 */
[C---:B------:R-:W-:Y:S03]  /*4e60*/  IMAD.HI.U32 R14, R9.reuse, R4, RZ ;  /* 0x00000004090e7227 */ /* 0x040fe600078e00ff */
[----:B------:R-:W-:Y:S01]  /*4e70*/  ISETP.GE.AND P0, PT, R9, R10, PT ;  /* 0x0000000a0900720c */ /* 0x000fe20003f06270 */
[C---:B------:R-:W-:Y:S01]  /*4e80*/  IMAD R12, R26.reuse, R11, RZ ;  /* 0x0000000b1a0c7224 */ /* 0x040fe200078e02ff */
[-C--:B------:R-:W-:Y:S04]  /*4e90*/  SHF.R.U32.HI R14, RZ, R5.reuse, R14 ;  /* 0x00000005ff0e7219 */ /* 0x080fe8000001160e */
[----:B------:R-:W-:Y:S02]  /*4ea0*/  ISETP.GE.OR P0, PT, R3, R12, P0 ;  /* 0x0000000c0300720c */ /* 0x000fe40000706670 */
[----:B------:R-:W-:Y:S05]  /*4eb0*/  SEL R15, R9, R14, !P2 ;  /* 0x0000000e090f7207 */ /* 0x000fea0005000000 */
[----:B------:R-:W-:Y:S04]  /*4ec0*/  IMAD.MOV R14, RZ, RZ, -R15 ;  /* 0x000000ffff0e7224 */ /* 0x000fe800078e0a0f */
[----:B------:R-:W-:Y:S02]  /*4ed0*/  IMAD R14, R26, R14, R9 ;  /* 0x0000000e1a0e7224 */ /* 0x000fe400078e0209 */
[C---:B------:R-:W-:Y:S05]  /*4ee0*/  @!P0 IMAD.HI.U32 R10, R3.reuse, R4, RZ ;  /* 0x00000004030a8227 */ /* 0x040fea00078e00ff */
[----:B------:R-:W-:Y:S04]  /*4ef0*/  @!P0 SHF.R.U32.HI R10, RZ, R5, R10 ;  /* 0x00000005ff0a8219 */ /* 0x000fe8000001160a */
[----:B------:R-:W-:Y:S01]  /*4f00*/  @!P0 SEL R0, R3, R10, !P2 ;  /* 0x0000000a03008207 */ /* 0x000fe20005000000 */
[----:B------:R-:W-:Y:S03]  /*4f10*/  IMAD.MOV R10, RZ, RZ, -R3 ;  /* 0x000000ffff0a7224 */ /* 0x000fe600078e0a03 */
[----:B------:R-:W-:Y:S01]  /*4f20*/  @!P0 IADD3 R15, PT, PT, R15, -R0, RZ ;  /* 0x800000000f0f8210 */ /* 0x000fe20007ffe0ff */
[----:B------:R-:W-:Y:S01]  /*4f30*/  @!P0 IMAD R0, R11, R14, R0 ;  /* 0x0000000e0b008224 */ /* 0x000fe200078e0200 */
[----:B------:R-:W-:Y:S01]  /*4f40*/  IADD3 R11, PT, PT, -R9, RZ, RZ ;  /* 0x000000ff090b7210 */ /* 0x000fe20007ffe1ff */
[----:B------:R-:W-:Y:S02]  /*4f50*/  IMAD R13, R2, R10, R13 ;  /* 0x0000000a020d7224 */ /* 0x000fe400078e020d */
[----:B------:R-:W-:Y:S02]  /*4f60*/  @!P0 IMAD R9, R15, R26, R3 ;  /* 0x0000001a0f098224 */ /* 0x000fe400078e0203 */
[----:B------:R-:W-:Y:S02]  /*4f70*/  @!P0 IMAD.MOV.U32 R3, RZ, RZ, R0 ;  /* 0x000000ffff038224 */ /* 0x000fe400078e0000 */
[----:B------:R-:W-:Y:S02]  /*4f80*/  IMAD R8, R6, R11, R8 ;  /* 0x0000000b06087224 */ /* 0x000fe400078e0208 */
[----:B------:R-:W-:Y:S02]  /*4f90*/  IMAD R13, R3, R2, R13 ;  /* 0x00000002030d7224 */ /* 0x000fe400078e020d */
[----:B------:R-:W-:Y:S02]  /*4fa0*/  IMAD R8, R9, R6, R8 ;  /* 0x0000000609087224 */ /* 0x000fe400078e0208 */
.L_x_101:
[----:B------:R-:W-:Y:S05]  /*4fb0*/  BRA.U UP1, `(.L_x_102) ;  /* 0x0000000101107547 */ /* 0x000fea000b800000 */
[----:B------:R-:W-:Y:S04]  /*4fc0*/  MOV R0, UR6 ;  /* 0x0000000600007c02 */ /* 0x000fe80008000f00 */
[----:B------:R-:W-:Y:S04]  /*4fd0*/  SHF.L.U32 R3, R0, 0x1f, RZ ;  /* 0x0000001f00037819 */ /* 0x000fe800000006ff */
[----:B------:R-:W2:Y:S02]  /*4fe0*/  SYNCS.PHASECHK.TRANS64.TRYWAIT P0, [UR7+0x148], R3 ;  /* 0x00014803ff0075a7 */ /* 0x000ea40008001107 */
[----:B--2---:R-:W-:Y:S05]  /*4ff0*/  @!P0 BRA `(.L_x_103) ;  /* 0x0000003c00048947 */ /* 0x004fea0003800000 */
.L_x_102:
[----:B------:R-:W-:Y:S02]  /*5000*/  R2UR UR27, R21 ;  /* 0x00000000151b72ca */ /* 0x000fe400000e0000 */
[----:B------:R-:W-:Y:S02]  /*5010*/  R2UR UR26, R20 ;  /* 0x00000000141a72ca */ /* 0x000fe400000e0000 */
[----:B------:R-:W-:Y:S04]  /*5020*/  ISETP.NE.U32.AND P2, PT, RZ, UR4, PT ;  /* 0x00000004ff007c0c */ /* 0x000fe8000bf45070 */
[----:B------:R-:W-:Y:S05]  /*5030*/  ISETP.NE.AND.EX P2, PT, RZ, UR5, PT, P2 ;  /* 0x00000005ff007c0c */ /* 0x000fea000bf45320 */
[----:B------:R-:W-:Y:S02]  /*5040*/  USHF.L.U32 UR27, UR27, 0x6, URZ ;  /* 0x000000061b1b7899 */ /* 0x000fe400080006ff */
[----:B------:R-:W-:Y:S01]  /*5050*/  USHF.L.U32 UR26, UR26, 0x6, URZ ;  /* 0x000000061a1a7899 */ /* 0x000fe200080006ff */
[----:B------:R-:W-:Y:S11]  /*5060*/  BRA.U !UP5, `(.L_x_104) ;  /* 0x000000010d347547 */ /* 0x000ff6000b800000 */
[----:B------:R-:W-:Y:S01]  /*5070*/  UPLOP3.LUT UP0, UPT, UPT, UPT, UP4, 0x80, 0x8 ;  /* 0x000000000008789c */ /* 0x000fe20003f0f040 */
[----:B--2---:R-:W-:Y:S02]  /*5080*/  HFMA2 R0, -RZ, RZ, 0, 5.9604644775390625e-08 ;  /* 0x00000001ff007431 */ /* 0x004fe400000001ff */
[----:B------:R-:W-:Y:S03]  /*5090*/  IMAD.MOV.U32 R59, RZ, RZ, 0x1 ;  /* 0x00000001ff3b7424 */ /* 0x000fe600078e00ff */
[----:B------:R-:W-:Y:S05]  /*50a0*/  PLOP3.LUT P0, PT, PT, PT, UP0, 0x80, 0x8 ;  /* 0x000000000008781c */ /* 0x000fea0003f0f008 */
[----:B------:R-:W2:Y:S01]  /*50b0*/  @UP0 LDCU.64 UR10, c[0x0][0x888] ;  /* 0x00011100ff0a07ac */ /* 0x000ea20008000a00 */
[----:B------:R-:W-:Y:S07]  /*50c0*/  @UP0 UIMAD UR8, UR36, UR4, URZ ;  /* 0x00000004240802a4 */ /* 0x000fee000f8e02ff */
[----:B------:R-:W-:Y:S01]  /*50d0*/  @!P0 PRMT R59, R0, 0x7610, R59 ;  /* 0x00007610003b8816 */ /* 0x000fe2000000003b */
[----:B--2---:R-:W-:Y:S03]  /*50e0*/  @UP0 UIMAD.WIDE UR10, UR8, 0x4, UR10 ;  /* 0x00000004080a08a5 */ /* 0x004fe6000f8e020a */
[----:B------:R-:W2:Y:S03]  /*50f0*/  @!UP0 LDCU UR8, c[0x0][0x880] ;  /* 0x00011000ff0887ac */ /* 0x000ea60008000800 */
[----:B------:R-:W-:Y:S01]  /*5100*/  IMAD.U32 R10, RZ, RZ, UR10 ;  /* 0x0000000aff0a7e24 */ /* 0x000fe2000f8e00ff */
[----:B------:R-:W-:Y:S05]  /*5110*/  MOV R11, UR11 ;  /* 0x0000000b000b7c02 */ /* 0x000fea0008000f00 */
[----:B------:R4:W5:Y:S02]  /*5120*/  @P0 LDG.E R35, desc[UR46][R10.64] ;  /* 0x0000002e0a230981 */ /* 0x000964000c1e1900 */
[----:B--2-4-:R-:W-:Y:S07]  /*5130*/  @!P0 IMAD.U32 R35, RZ, RZ, UR8 ;  /* 0x00000008ff238e24 */ /* 0x014fee000f8e00ff */
.L_x_104:
[----:B-----5:R-:W-:Y:S01]  /*5140*/  @!P2 FSETP.EQ.AND P0, PT, R35, RZ, PT ;  /* 0x000000ff2300a20b */ /* 0x020fe20003f02000 */
[----:B------:R-:W-:Y:S01]  /*5150*/  @!UPT UIADD3 URZ, UPT, UPT, URZ, URZ, URZ ;  /* 0x000000fffffff290 */ /* 0x000fe2000fffe0ff */
[----:B------:R-:W-:Y:S11]  /*5160*/  @!P2 BRA `(.L_x_105) ;  /* 0x000000000014a947 */ /* 0x000ff60003800000 */
[----:B------:R-:W-:Y:S02]  /*5170*/  LOP3.LUT P2, RZ, R59, 0xff, RZ, 0xc0, !PT ;  /* 0x000000ff3bff7812 */ /* 0x000fe4000784c0ff */
[----:B------:R-:W-:Y:S04]  /*5180*/  PLOP3.LUT P0, PT, PT, PT, UP0, 0x80, 0x8 ;  /* 0x000000000008781c */ /* 0x000fe80003f0f008 */
[----:B------:R-:W-:Y:S07]  /*5190*/  PLOP3.LUT P0, PT, P0, PT, PT, 0x8, 0x80 ;  /* 0x000000000080781c */ /* 0x000fee000070e170 */
[----:B------:R-:W-:Y:S11]  /*51a0*/  @P2 FSETP.EQ.AND P0, PT, R35, RZ, PT ;  /* 0x000000ff2300220b */ /* 0x000ff60003f02000 */
[----:B------:R-:W-:Y:S02]  /*51b0*/  @!UPT UIADD3 URZ, UPT, UPT, URZ, URZ, URZ ;  /* 0x000000fffffff290 */ /* 0x000fe4000fffe0ff */
.L_x_105:
[----:B------:R-:W-:Y:S01]  /*51c0*/  ULEA UR15, UR13, UR7, 0x3 ;  /* 0x000000070d0f7291 */ /* 0x000fe2000f8e18ff */
[----:B--2---:R-:W-:Y:S02]  /*51d0*/  SHF.L.U32 R3, R34, 0x1f, RZ ;  /* 0x0000001f22037819 */ /* 0x004fe400000006ff */
[----:B------:R-:W-:Y:S04]  /*51e0*/  ELECT P4, URZ, PT ;  /* 0x0000000000ff782f */ /* 0x000fe80003880000 */
[----:B------:R-:W-:Y:S02]  /*51f0*/  PLOP3.LUT P4, PT, P0, P4, PT, 0xf2, 0x2f ;  /* 0x00000000002f781c */ /* 0x000fe40000789e72 */
[----:B------:R-:W2:Y:S11]  /*5200*/  SYNCS.PHASECHK.TRANS64.TRYWAIT P2, [UR15+0x128], R3 ;  /* 0x00012803ff0075a7 */ /* 0x000eb6000804110f */
[----:B-1----:R-:W-:Y:S05]  /*5210*/  @!P4 IADD3 R20, P0, PT, R32, 0x580, RZ ;  /* 0x000005802014c810 */ /* 0x002fea0007f1e0ff */
[----:B------:R-:W-:Y:S01]  /*5220*/  @!P4 IMAD.X R12, RZ, RZ, R33, P0 ;  /* 0x000000ffff0cc224 */ /* 0x000fe200000e0621 */
[----:B--2---:R-:W-:Y:S07]  /*5230*/  @!P2 BRA `(.L_x_106) ;  /* 0x00000038008ca947 */ /* 0x004fee0003800000 */
.L_x_206:
[----:B------:R-:W2:Y:S01]  /*5240*/  LDC.64 R14, c[0x0][0xb10] ;  /* 0x0002c400ff0e7b82 */ /* 0x000ea20000000a00 */
[----:B------:R-:W-:Y:S01]  /*5250*/  @!P4 R2UR UR8, R12 ;  /* 0x000000000c08c2ca */ /* 0x000fe200000e0000 */
[----:B------:R-:W-:Y:S01]  /*5260*/  VOTEU.ALL UP3, P4 ;  /* 0x0000000000ff7886 */ /* 0x000fe20002060000 */
[----:B------:R-:W-:Y:S01]  /*5270*/  @!P4 R2UR UR9, R20 ;  /* 0x000000001409c2ca */ /* 0x000fe200000e0000 */
[----:B------:R-:W-:Y:S01]  /*5280*/  UIADD3 UR25, UPT, UPT, UR15, 0x110, URZ ;  /* 0x000001100f197890 */ /* 0x000fe2000fffe0ff */
[----:B------:R-:W-:Y:S03]  /*5290*/  @P3 SHF.R.U32.HI R24, RZ, 0x10, R29 ;  /* 0x00000010ff183819 */ /* 0x000fe6000001161d */
[----:B------:R-:W4:Y:S01]  /*52a0*/  LDC.64 R10, c[0x0][0xb18] ;  /* 0x0002c600ff0a7b82 */ /* 0x000f220000000a00 */
[----:B------:R-:W-:Y:S01]  /*52b0*/  UIADD3 UR14, UPT, UPT, UR13, 0x1, URZ ;  /* 0x000000010d0e7890 */ /* 0x000fe2000fffe0ff */
[----:B------:R-:W-:Y:S01]  /*52c0*/  VIADD R27, R27, 0x1 ;  /* 0x000000011b1b7836 */ /* 0x000fe20000000000 */
[----:B------:R-:W-:Y:S01]  /*52d0*/  VOTEU.ALL UP2, P4 ;  /* 0x0000000000ff7886 */ /* 0x000fe20002040000 */
[----:B------:R-:W-:Y:S01]  /*52e0*/  UMOV UR18, 0x0 ;  /* 0x0000000000127882 */ /* 0x000fe20000000000 */
[----:B------:R-:W-:Y:S03]  /*52f0*/  UISETP.NE.AND UP6, UPT, UR14, 0x3, UPT ;  /* 0x000000030e00788c */ /* 0x000fe6000bfc5270 */
[----:B-1----:R-:W1:Y:S01]  /*5300*/  @!P1 LDC R0, c[0x0][0xb20] ;  /* 0x0002c800ff009b82 */ /* 0x002e620000000800 */
[----:B------:R-:W-:Y:S01]  /*5310*/  UMOV UR19, 0x10000000 ;  /* 0x1000000000137882 */ /* 0x000fe20000000000 */
[----:B------:R-:W-:Y:S01]  /*5320*/  IMAD.U32 R21, RZ, RZ, UR8 ;  /* 0x00000008ff157e24 */ /* 0x000fe2000f8e00ff */
[----:B------:R-:W-:Y:S05]  /*5330*/  @!UP3 ULEA UR8, UR13, UR7, 0xc ;  /* 0x000000070d08b291 */ /* 0x000fea000f8e60ff */
[----:B------:R-:W5:Y:S01]  /*5340*/  @!P1 LDC R3, c[0x0][0xb0c] ;  /* 0x0002c300ff039b82 */ /* 0x000f620000000800 */
[----:B------:R-:W-:Y:S01]  /*5350*/  IMAD.U32 R20, RZ, RZ, UR9 ;  /* 0x00000009ff147e24 */ /* 0x000fe2000f8e00ff */
[----:B------:R-:W-:Y:S01]  /*5360*/  UMOV UR28, UR36 ;  /* 0x00000024001c7c82 */ /* 0x000fe20008000000 */
[----:B------:R-:W-:Y:S01]  /*5370*/  @!P4 R2UR UR21, R21 ;  /* 0x000000001515c2ca */ /* 0x000fe200000e0000 */
[----:B------:R-:W-:Y:S02]  /*5380*/  @!UP3 UIADD3 UR24, UPT, UPT, UR8, 0x300, URZ ;  /* 0x000003000818b890 */ /* 0x000fe4000fffe0ff */
[----:B------:R-:W-:Y:S01]  /*5390*/  @!P4 R2UR UR20, R20 ;  /* 0x000000001414c2ca */ /* 0x000fe200000e0000 */
[----:B------:R-:W-:Y:S01]  /*53a0*/  @!UP3 UIADD3 UR10, UPT, UPT, UR26, 0x20, URZ ;  /* 0x000000201a0ab890 */ /* 0x000fe2000fffe0ff */
[----:B------:R-:W-:Y:S01]  /*53b0*/  @!P4 IMAD.MOV.U32 R20, RZ, RZ, 0x1000 ;  /* 0x00001000ff14c424 */ /* 0x000fe200078e00ff */
[----:B------:R-:W-:Y:S02]  /*53c0*/  @!UP3 UIADD3 UR8, UPT, UPT, UR8, 0xb00, URZ ;  /* 0x00000b000808b890 */ /* 0x000fe4000fffe0ff */
[----:B------:R-:W-:Y:S01]  /*53d0*/  USEL UR9, URZ, 0x1, UP6 ;  /* 0x00000001ff097887 */ /* 0x000fe2000b000000 */
[----:B------:R-:W-:Y:S01]  /*53e0*/  VOTEU.ALL UP1, P4 ;  /* 0x0000000000ff7886 */ /* 0x000fe20002020000 */
[----:B------:R-:W-:Y:S01]  /*53f0*/  UMOV UR11, UR27 ;  /* 0x0000001b000b7c82 */ /* 0x000fe20008000000 */
[----:B------:R-:W-:Y:S01]  /*5400*/  UMOV UR12, UR36 ;  /* 0x00000024000c7c82 */ /* 0x000fe20008000000 */
[----:B------:R-:W-:Y:S02]  /*5410*/  UPRMT UR16, UR37, 0x654, UR25 ;  /* 0x0000065425107896 */ /* 0x000fe40008000019 */
[----:B------:R-:W-:Y:S01]  /*5420*/  LOP3.LUT R34, R34, UR9, RZ, 0x3c, !PT ;  /* 0x0000000922227c12 */ /* 0x000fe2000f8e3cff */
[----:B------:R-:W-:Y:S01]  /*5430*/  UMOV UR9, UR25 ;  /* 0x0000001900097c82 */ /* 0x000fe20008000000 */
[----:B------:R1:W-:Y:S01]  /*5440*/  @!UP2 UTMALDG.3D [UR24], [UR20], desc[UR18] ;  /* 0x000012181400a5b4 */ /* 0x0003e20008011000 */
[----:B------:R-:W-:Y:S01]  /*5450*/  USEL UR14, UR14, URZ, UP6 ;  /* 0x000000ff0e0e7287 */ /* 0x000fe2000b000000 */
[----:B------:R-:W-:Y:S03]  /*5460*/  SHF.L.U32 R12, R34, 0x1f, RZ ;  /* 0x0000001f220c7819 */ /* 0x000fe600000006ff */
[----:B------:R-:W-:Y:S01]  /*5470*/  ULEA UR13, UR14, UR7, 0x3 ;  /* 0x000000070e0d7291 */ /* 0x000fe2000f8e18ff */
[----:B--2---:R-:W-:Y:S01]  /*5480*/  @!P1 IMAD.HI.U32 R14, R13, R14, RZ ;  /* 0x0000000e0d0e9227 */ /* 0x004fe200078e00ff */
[----:B----4-:R-:W-:Y:S01]  /*5490*/  @!P1 ISETP.NE.AND P0, PT, R10, 0x1, PT ;  /* 0x000000010a00980c */ /* 0x010fe20003f05270 */
[----:B------:R2:W-:Y:S01]  /*54a0*/  @!UP1 UTMALDG.3D [UR8], [UR20], desc[UR18] ;  /* 0x00001208140095b4 */ /* 0x0005e20008011000 */
[----:B------:R2:W-:Y:S01]  /*54b0*/  @!P4 SYNCS.ARRIVE.TRANS64.RED.A0TR RZ, [UR15+0x110], R20 ;  /* 0x00011014ffffc9a7 */ /* 0x0005e2000830040f */
[C---:B------:R-:W-:Y:S01]  /*54c0*/  @!P1 IMAD.HI.U32 R11, R8.reuse, R11, RZ ;  /* 0x0000000b080b9227 */ /* 0x040fe200078e00ff */
[----:B------:R-:W-:Y:S02]  /*54d0*/  @!P1 SHF.R.U32.HI R14, RZ, R15, R14 ;  /* 0x0000000fff0e9219 */ /* 0x000fe4000001160e */
[----:B-----5:R-:W-:Y:S02]  /*54e0*/  @!P1 ISETP.NE.AND P2, PT, R3, 0x1, PT ;  /* 0x000000010300980c */ /* 0x020fe40003f45270 */
[----:B-1----:R-:W-:Y:S02]  /*54f0*/  @!P1 SHF.R.U32.HI R9, RZ, R0, R11 ;  /* 0x00000000ff099219 */ /* 0x002fe4000001160b */
[----:B------:R-:W-:Y:S02]  /*5500*/  @!P1 SEL R14, R13, R14, !P2 ;  /* 0x0000000e0d0e9207 */ /* 0x000fe40005000000 */
[----:B------:R-:W-:Y:S05]  /*5510*/  @!P1 SEL R9, R8, R9, !P0 ;  /* 0x0000000908099207 */ /* 0x000fea0004000000 */
[----:B------:R-:W-:Y:S01]  /*5520*/  @!P1 IMAD.IADD R0, R9, 0x1, -R14 ;  /* 0x0000000109009824 */ /* 0x000fe200078e0a0e */
[----:B------:R-:W-:Y:S01]  /*5530*/  SYNCS.ARRIVE.TRANS64.RED.A1T0 RZ, [UR16], RZ ;  /* 0x000000ffffff79a7 */ /* 0x000fe20008100410 */
[----:B------:R-:W-:Y:S02]  /*5540*/  @!P1 IMAD.IADD R9, R14, 0x1, -R9 ;  /* 0x000000010e099824 */ /* 0x000fe400078e0a09 */
[----:B------:R-:W-:Y:S02]  /*5550*/  @!P1 IMAD R13, R0, R3, R13 ;  /* 0x00000003000d9224 */ /* 0x000fe400078e020d */
[----:B------:R-:W-:Y:S01]  /*5560*/  @!P1 IMAD R8, R9, R10, R8 ;  /* 0x0000000a09089224 */ /* 0x000fe200078e0208 */
[----:B------:R-:W1:Y:S02]  /*5570*/  SYNCS.PHASECHK.TRANS64.TRYWAIT P5, [UR13+0x128], R12 ;  /* 0x0001280cff0075a7 */ /* 0x000e6400080a110d */
[----:B-12---:R-:W-:Y:S05]  /*5580*/  @!P5 BRA `(.L_x_107) ;  /* 0x0000003400d0d947 */ /* 0x006fea0003800000 */
.L_x_208:
[----:B------:R-:W-:Y:S01]  /*5590*/  UIADD3 UR17, UPT, UPT, UR13, 0x110, URZ ;  /* 0x000001100d117890 */ /* 0x000fe2000fffe0ff */
[----:B-1----:R-:W-:Y:S01]  /*55a0*/  @!P4 IADD3 R3, P0, PT, R32, 0x580, RZ ;  /* 0x000005802003c810 */ /* 0x002fe20007f1e0ff */
[----:B------:R-:W-:Y:S01]  /*55b0*/  VOTEU.ALL UP2, P4 ;  /* 0x0000000000ff7886 */ /* 0x000fe20002040000 */
[----:B------:R-:W-:Y:S01]  /*55c0*/  UMOV UR22, 0x0 ;  /* 0x0000000000167882 */ /* 0x000fe20000000000 */
[----:B------:R-:W-:Y:S01]  /*55d0*/  UPRMT UR15, UR37, 0x654, UR17 ;  /* 0x00000654250f7896 */ /* 0x000fe20008000011 */
[----:B------:R-:W-:Y:S01]  /*55e0*/  @!P4 R2UR UR9, R3 ;  /* 0x000000000309c2ca */ /* 0x000fe200000e0000 */
[----:B------:R-:W-:Y:S01]  /*55f0*/  @!P4 IMAD.X R0, RZ, RZ, R33, P0 ;  /* 0x000000ffff00c224 */ /* 0x000fe200000e0621 */
[----:B------:R-:W-:Y:S01]  /*5600*/  UMOV UR23, 0x10000000 ;  /* 0x1000000000177882 */ /* 0x000fe20000000000 */
[----:B------:R-:W-:Y:S01]  /*5610*/  UMOV UR19, UR27 ;  /* 0x0000001b00137c82 */ /* 0x000fe20008000000 */
[----:B------:R-:W-:Y:S01]  /*5620*/  UMOV UR20, UR36 ;  /* 0x0000002400147c82 */ /* 0x000fe20008000000 */
[----:B------:R-:W-:Y:S01]  /*5630*/  UMOV UR11, UR27 ;  /* 0x0000001b000b7c82 */ /* 0x000fe20008000000 */
[----:B------:R-:W-:Y:S01]  /*5640*/  @!P4 R2UR UR8, R0 ;  /* 0x000000000008c2ca */ /* 0x000fe200000e0000 */
[----:B------:R-:W-:Y:S01]  /*5650*/  UMOV UR12, UR36 ;  /* 0x00000024000c7c82 */ /* 0x000fe20008000000 */
[----:B------:R-:W-:Y:S01]  /*5660*/  VOTEU.ALL UP1, P4 ;  /* 0x0000000000ff7886 */ /* 0x000fe20002020000 */
[----:B------:R-:W-:Y:S01]  /*5670*/  @P3 R2UR UR36, R24 ;  /* 0x00000000182432ca */ /* 0x000fe200000e0000 */
[----:B------:R-:W-:Y:S01]  /*5680*/  IMAD.IADD R20, R8, 0x1, R58 ;  /* 0x0000000108147824 */ /* 0x000fe200078e023a */
[----:B------:R-:W-:Y:S01]  /*5690*/  ISETP.NE.AND P0, PT, R27, 0x2, PT ;  /* 0x000000021b00780c */ /* 0x000fe20003f05270 */
[----:B------:R-:W-:Y:S01]  /*56a0*/  IMAD.IADD R21, R13, 0x1, R60 ;  /* 0x000000010d157824 */ /* 0x000fe200078e023c */
[----:B------:R-:W-:Y:S01]  /*56b0*/  @!UP1 UIADD3 UR18, UPT, UPT, UR26, 0x10, URZ ;  /* 0x000000101a129890 */ /* 0x000fe2000fffe0ff */
[----:B------:R-:W-:Y:S01]  /*56c0*/  IMAD.U32 R10, RZ, RZ, UR9 ;  /* 0x00000009ff0a7e24 */ /* 0x000fe2000f8e00ff */
[----:B------:R-:W-:Y:S01]  /*56d0*/  @!UP1 UIADD3 UR10, UPT, UPT, UR26, 0x30, URZ ;  /* 0x000000301a0a9890 */ /* 0x000fe2000fffe0ff */
[----:B------:R-:W-:Y:S01]  /*56e0*/  SEL R0, RZ, 0x1, P0 ;  /* 0x00000001ff007807 */ /* 0x000fe20000000000 */
[----:B------:R-:W-:Y:S01]  /*56f0*/  UMOV UR9, UR17 ;  /* 0x0000001100097c82 */ /* 0x000fe20008000000 */
[----:B------:R-:W-:Y:S01]  /*5700*/  SEL R27, R27, RZ, P0 ;  /* 0x000000ff1b1b7207 */ /* 0x000fe20000000000 */
[----:B------:R-:W-:Y:S01]  /*5710*/  IMAD.U32 R11, RZ, RZ, UR8 ;  /* 0x00000008ff0b7e24 */ /* 0x000fe2000f8e00ff */
[----:B------:R-:W-:Y:S01]  /*5720*/  @!P4 R2UR UR24, R10 ;  /* 0x000000000a18c2ca */ /* 0x000fe200000e0000 */
[----:B------:R-:W-:Y:S01]  /*5730*/  @!UP1 ULEA UR8, UR14, UR7, 0xc ;  /* 0x000000070e089291 */ /* 0x000fe2000f8e60ff */
[----:B------:R-:W-:Y:S02]  /*5740*/  LOP3.LUT R25, R25, R0, RZ, 0x3c, !PT ;  /* 0x0000000019197212 */ /* 0x000fe400078e3cff */
[----:B------:R-:W-:Y:S01]  /*5750*/  @!P4 R2UR UR25, R11 ;  /* 0x000000000b19c2ca */ /* 0x000fe200000e0000 */
[----:B------:R-:W-:Y:S02]  /*5760*/  @!UP1 UIADD3 UR16, UPT, UPT, UR8, 0x300, URZ ;  /* 0x0000030008109890 */ /* 0x000fe4000fffe0ff */
[----:B------:R-:W-:Y:S01]  /*5770*/  @!UP1 UIADD3 UR8, UPT, UPT, UR8, 0xb00, URZ ;  /* 0x00000b0008089890 */ /* 0x000fe2000fffe0ff */
[----:B------:R-:W-:Y:S09]  /*5780*/  VOTEU.ALL UP1, P4 ;  /* 0x0000000000ff7886 */ /* 0x000ff20002020000 */
[----:B------:R2:W-:Y:S01]  /*5790*/  @!UP2 UTMALDG.3D [UR16], [UR24], desc[UR22] ;  /* 0x000016101800a5b4 */ /* 0x0005e20008011000 */
[----:B------:R2:W-:Y:S01]  /*57a0*/  @!UP1 UTMALDG.3D [UR8], [UR24], desc[UR22] ;  /* 0x00001608180095b4 */ /* 0x0005e20008011000 */
[----:B------:R2:W-:Y:S01]  /*57b0*/  @!P4 SYNCS.ARRIVE.TRANS64.RED.A0TR RZ, [UR13+0x110], R23 ;  /* 0x00011017ffffc9a7 */ /* 0x0005e2000830040d */
[----:B------:R-:W-:Y:S04]  /*57c0*/  UIADD3 UR13, UPT, UPT, UR14, 0x1, URZ ;  /* 0x000000010e0d7890 */ /* 0x000fe8000fffe0ff */
[----:B------:R-:W-:Y:S04]  /*57d0*/  UISETP.NE.AND UP1, UPT, UR13, 0x3, UPT ;  /* 0x000000030d00788c */ /* 0x000fe8000bf25270 */
[----:B------:R-:W-:Y:S02]  /*57e0*/  USEL UR14, URZ, 0x1, UP1 ;  /* 0x00000001ff0e7887 */ /* 0x000fe40008800000 */
[----:B------:R-:W-:Y:S02]  /*57f0*/  USEL UR13, UR13, URZ, UP1 ;  /* 0x000000ff0d0d7287 */ /* 0x000fe40008800000 */
[----:B------:R-:W-:Y:S02]  /*5800*/  UPLOP3.LUT UP1, UPT, UPT, UPT, UPT, 0x80, 0x8 ;  /* 0x000000000008789c */ /* 0x000fe40003f2f070 */
[----:B------:R-:W-:Y:S01]  /*5810*/  LOP3.LUT R34, R34, UR14, RZ, 0x3c, !PT ;  /* 0x0000000e22227c12 */ /* 0x000fe2000f8e3cff */
[----:B------:R-:W-:Y:S01]  /*5820*/  SYNCS.ARRIVE.TRANS64.RED.A1T0 RZ, [UR15], RZ ;  /* 0x000000ffffff79a7 */ /* 0x000fe2000810040f */
[----:B------:R-:W-:Y:S07]  /*5830*/  @P3 BRA `(.L_x_108) ;  /* 0xfffffff000e43947 */ /* 0x000fee000383ffff */
[----:B------:R-:W-:Y:S01]  /*5840*/  UIADD3 UR7, UPT, UPT, UR7, 0x128, URZ ;  /* 0x0000012807077890 */ /* 0x000fe2000fffe0ff */
[----:B------:R-:W-:-:S03]  /*5850*/  SHF.L.U32 R3, R34, 0x1f, RZ ;  /* 0x0000001f22037819 */ /* 0x000fc600000006ff */
[----:B------:R-:W-:-:S09]  /*5860*/  ULEA UR4, UR13, UR7, 0x3 ;  /* 0x000000070d047291 */ /* 0x000fd2000f8e18ff */
[----:B------:R-:W1:Y:S02]  /*5870*/  SYNCS.PHASECHK.TRANS64.TRYWAIT P0, [UR4], R3 ;  /* 0x00000003ff0075a7 */ /* 0x000e640008001104 */
[----:B-1----:R-:W-:Y:S05]  /*5880*/  @!P0 BRA `(.L_x_109) ;  /* 0x0000003400288947 */ /* 0x002fea0003800000 */
.L_x_210:
        /* <DEDUP_REMOVED lines=9> */
.L_x_212:
[----:B------:R-:W-:-:S04]  /*5920*/  UIADD3 UR5, UPT, UPT, UR5, 0x1, URZ ;  /* 0x0000000105057890 */ /* 0x000fc8000fffe0ff */
[----:B------:R-:W-:-:S04]  /*5930*/  UISETP.NE.AND UP0, UPT, UR5, 0x3, UPT ;  /* 0x000000030500788c */ /* 0x000fc8000bf05270 */
[----:B------:R-:W-:Y:S02]  /*5940*/  USEL UR4, URZ, 0x1, UP0 ;  /* 0x00000001ff047887 */ /* 0x000fe40008000000 */
[----:B------:R-:W-:-:S04]  /*5950*/  USEL UR5, UR5, URZ, UP0 ;  /* 0x000000ff05057287 */ /* 0x000fc80008000000 */
[----:B------:R-:W-:Y:S01]  /*5960*/  ULEA UR5, UR5, UR7, 0x3 ;  /* 0x0000000705057291 */ /* 0x000fe2000f8e18ff */
[----:B-1----:R-:W-:-:S04]  /*5970*/  LOP3.LUT R3, R34, UR4, RZ, 0x3c, !PT ;  /* 0x0000000422037c12 */ /* 0x002fc8000f8e3cff */
[----:B------:R-:W-:Y:S01]  /*5980*/  SHF.L.U32 R3, R3, 0x1f, RZ ;  /* 0x0000001f03037819 */ /* 0x000fe200000006ff */
[----:B------:R-:W-:-:S07]  /*5990*/  IMAD.U32 R0, RZ, RZ, UR5 ;  /* 0x00000005ff007e24 */ /* 0x000fce000f8e00ff */
.L_x_111:
[----:B-1----:R1:W4:Y:S02]  /*59a0*/  SYNCS.PHASECHK.TRANS64.TRYWAIT P0, [R0+URZ], R3 ;  /* 0x00000003000075a7 */ /* 0x00232400080011ff */
[----:B----4-:R-:W-:Y:S05]  /*59b0*/  @!P0 NANOSLEEP.SYNCS 0x989680 ;  /* 0x009896800000895d */ /* 0x010fea0003900000 */
[----:B------:R-:W4:Y:S02]  /*59c0*/  @!P0 SYNCS.PHASECHK.TRANS64 P0, [R0+URZ], R3 ;  /* 0x00000003000085a7 */ /* 0x000f2400080010ff */
[----:B--2-4-:R-:W-:Y:S05]  /*59d0*/  @P0 EXIT ;  /* 0x000000000000094d */ /* 0x014fea0003800000 */
[----:B------:R-:W-:Y:S05]  /*59e0*/  BRA `(.L_x_111) ;  /* 0xfffffffc00ec7947 */ /* 0x000fea000383ffff */
.L_x_99:
[----:B------:R-:W-:-:S06]  /*59f0*/  UISETP.GE.AND UP1, UPT, UR10, 0x4, UPT ;  /* 0x000000040a00788c */ /* 0x000fcc000bf26270 */
[----:B------:R-:W-:-:S13]  /*5a00*/  PLOP3.LUT P0, PT, PT, PT, UP1, 0x80, 0x8 ;  /* 0x000000000008781c */ /* 0x000fda0003f0f018 */
[----:B------:R-:W-:Y:S05]  /*5a10*/  @!P0 EXIT ;  /* 0x000000000000894d */ /* 0x000fea0003800000 */
[----:B------:R-:W-:Y:S01]  /*5a20*/  BAR.SYNC.DEFER_BLOCKING 0x6, 0xa0 ;  /* 0x0182800000007b1d */ /* 0x000fe20000010000 */
[----:B------:R-:W-:Y:S01]  /*5a30*/  IMAD.SHL.U32 R4, R70, 0x200000, RZ ;  /* 0x0020000046047824 */ /* 0x000fe200078e00ff */
[----:B------:R-:W-:Y:S01]  /*5a40*/  CS2R R72, SRZ ;  /* 0x0000000000487805 */ /* 0x000fe2000001ff00 */
[C---:B------:R-:W-:Y:S02]  /*5a50*/  IMAD.SHL.U32 R69, R74.reuse, 0x10, RZ ;  /* 0x000000104a457824 */ /* 0x040fe400078e00ff */
[----:B------:R-:W-:Y:S01]  /*5a60*/  IMAD.U32 R33, R74, 0x10000, RZ ;  /* 0x000100004a217824 */ /* 0x000fe200078e00ff */
[----:B------:R-:W-:Y:S02]  /*5a70*/  UMOV UR48, 0x400 ;  /* 0x0000040000307882 */ /* 0x000fe40000000000 */
[----:B------:R-:W1:Y:S01]  /*5a80*/  LDC R63, c[0x0][0x370] ;  /* 0x0000dc00ff3f7b82 */ /* 0x000e620000000800 */
[----:B------:R-:W-:Y:S01]  /*5a90*/  ULEA UR48, UR37, UR48, 0x18 ;  /* 0x0000003025307291 */ /* 0x000fe2000f8ec0ff */
[----:B------:R-:W-:Y:S01]  /*5aa0*/  LOP3.LUT R4, R4, 0x200000, RZ, 0xc0, !PT ;  /* 0x0020000004047812 */ /* 0x000fe200078ec0ff */
[----:B------:R-:W-:Y:S01]  /*5ab0*/  IMAD.SHL.U32 R68, R74, 0x2, RZ ;  /* 0x000000024a447824 */ /* 0x000fe200078e00ff */
[C---:B------:R-:W-:Y:S01]  /*5ac0*/  LOP3.LUT R5, R69.reuse, 0x40, RZ, 0xc0, !PT ;  /* 0x0000004045057812 */ /* 0x040fe200078ec0ff */
[----:B------:R-:W-:Y:S01]  /*5ad0*/  IMAD.SHL.U32 R3, R70, 0x200, RZ ;  /* 0x0000020046037824 */ /* 0x000fe200078e00ff */
[----:B------:R-:W-:Y:S01]  /*5ae0*/  LOP3.LUT R2, R69, 0x5b0, RZ, 0xc0, !PT ;  /* 0x000005b045027812 */ /* 0x000fe200078ec0ff */
[----:B------:R-:W-:Y:S01]  /*5af0*/  IMAD.MOV.U32 R30, RZ, RZ, RZ ;  /* 0x000000ffff1e7224 */ /* 0x000fe200078e00ff */
[----:B------:R-:W2:Y:S01]  /*5b00*/  LDC R28, c[0x0][0xb0c] ;  /* 0x0002c300ff1c7b82 */ /* 0x000ea20000000800 */
[----:B------:R-:W-:Y:S01]  /*5b10*/  LOP3.LUT R33, R4, 0x400000, R33, 0xf8, !PT ;  /* 0x0040000004217812 */ /* 0x000fe200078ef821 */
[----:B------:R-:W-:Y:S01]  /*5b20*/  IMAD.MOV.U32 R78, RZ, RZ, RZ ;  /* 0x000000ffff4e7224 */ /* 0x000fe200078e00ff */
[----:B------:R-:W-:Y:S01]  /*5b30*/  LOP3.LUT R68, R5, 0x8, R68, 0xf8, !PT ;  /* 0x0000000805447812 */ /* 0x000fe200078ef844 */
[----:B------:R-:W3:Y:S01]  /*5b40*/  LDCU.64 UR54, c[0x0][0x348] ;  /* 0x00006900ff3677ac */ /* 0x000ee20008000a00 */
[----:B------:R-:W-:-:S02]  /*5b50*/  LOP3.LUT R3, R2, 0x200, R3, 0xf8, !PT ;  /* 0x0000020002037812 */ /* 0x000fc400078ef803 */
[----:B------:R-:W-:Y:S01]  /*5b60*/  LOP3.LUT P0, RZ, R69, 0x40, RZ, 0xc0, !PT ;  /* 0x0000004045ff7812 */ /* 0x000fe2000780c0ff */
[----:B------:R-:W4:Y:S01]  /*5b70*/  LDC R61, c[0x0][0xb20] ;  /* 0x0002c800ff3d7b82 */ /* 0x000f220000000800 */
[----:B------:R-:W3:Y:S01]  /*5b80*/  LDS R0, [UR48+0x200] ;  /* 0x00020030ff007984 */ /* 0x000ee20008000800 */
[----:B------:R-:W-:Y:S01]  /*5b90*/  LOP3.LUT R68, R3, R68, RZ, 0xfc, !PT ;  /* 0x0000004403447212 */ /* 0x000fe200078efcff */
[----:B------:R-:W1:Y:S01]  /*5ba0*/  LDCU.64 UR38, c[0x0][0x888] ;  /* 0x00011100ff2677ac */ /* 0x000e620008000a00 */
[----:B------:R-:W-:Y:S01]  /*5bb0*/  LOP3.LUT R74, R74, 0x60, RZ, 0xc0, !PT ;  /* 0x000000604a4a7812 */ /* 0x000fe200078ec0ff */
[----:B------:R-:W1:Y:S03]  /*5bc0*/  LDCU.64 UR44, c[0x0][0x890] ;  /* 0x00011200ff2c77ac */ /* 0x000e660008000a00 */
[----:B------:R-:W1:Y:S01]  /*5bd0*/  LDC R27, c[0x0][0xb30] ;  /* 0x0002cc00ff1b7b82 */ /* 0x000e620000000800 */
[----:B------:R-:W-:Y:S01]  /*5be0*/  UMOV UR51, 0x1 ;  /* 0x0000000100337882 */ /* 0x000fe20000000000 */
[----:B------:R-:W-:Y:S01]  /*5bf0*/  UIADD3 UR52, UPT, UPT, UR48, 0x300, URZ ;  /* 0x0000030030347890 */ /* 0x000fe2000fffe0ff */
[----:B------:R-:W-:Y:S01]  /*5c00*/  UMOV UR56, URZ ;  /* 0x000000ff00387c82 */ /* 0x000fe20008000000 */
[----:B------:R-:W-:-:S04]  /*5c10*/  UMOV UR50, URZ ;  /* 0x000000ff00327c82 */ /* 0x000fc80008000000 */
[----:B------:R-:W1:Y:S01]  /*5c20*/  LDC.64 R56, c[0x0][0xb10] ;  /* 0x0002c400ff387b82 */ /* 0x000e620000000a00 */
[----:B------:R-:W-:-:S07]  /*5c30*/  UMOV UR49, URZ ;  /* 0x000000ff00317c82 */ /* 0x000fce0008000000 */
[----:B------:R-:W1:Y:S08]  /*5c40*/  LDC.64 R24, c[0x0][0xb18] ;  /* 0x0002c600ff187b82 */ /* 0x000e700000000a00 */
[----:B------:R-:W1:Y:S08]  /*5c50*/  LDC.64 R22, c[0x0][0xb28] ;  /* 0x0002ca00ff167b82 */ /* 0x000e700000000a00 */
[----:B------:R-:W1:Y:S01]  /*5c60*/  LDC.64 R54, c[0x0][0x8b0] ;  /* 0x00022c00ff367b82 */ /* 0x000e620000000a00 */
[----:B---3--:R-:W-:Y:S01]  /*5c70*/  IMAD.IADD R33, R0, 0x1, R33 ;  /* 0x0000000100217824 */ /* 0x008fe200078e0221 */
[----:B------:R-:W-:-:S06]  /*5c80*/  P2R R0, PR, RZ, 0x1 ;  /* 0x00000001ff007803 */ /* 0x000fcc0000000000 */
[----:B------:R-:W3:Y:S08]  /*5c90*/  LDC.64 R52, c[0x0][0x8a8] ;  /* 0x00022a00ff347b82 */ /* 0x000ef00000000a00 */
[----:B--2-4-:R-:W1:Y:S02]  /*5ca0*/  LDC R62, c[0x0][0x374] ;  /* 0x0000dd00ff3e7b82 */ /* 0x014e640000000800 */
.L_x_142:
[----:B------:R-:W-:Y:S02]  /*5cb0*/  LEA R0, R78, UR48, 0x3 ;  /* 0x000000304e007c11 */ /* 0x000fe4000f8e18ff */
[----:B------:R-:W-:Y:S02]  /*5cc0*/  SHF.L.U32 R3, R72, 0x1f, RZ ;  /* 0x0000001f48037819 */ /* 0x000fe400000006ff */
[----:B------:R-:W-:Y:S02]  /*5cd0*/  LEA R16, R78, UR48, 0x4 ;  /* 0x000000304e107c11 */ /* 0x000fe4000f8e20ff */
[----:B------:R-:W2:Y:S02]  /*5ce0*/  SYNCS.PHASECHK.TRANS64.TRYWAIT P0, [R0+URZ+0x150], R3 ;  /* 0x00015003000075a7 */ /* 0x000ea400080011ff */
[----:B-12---:R-:W-:Y:S05]  /*5cf0*/  @!P0 BRA `(.L_x_112) ;  /* 0x00000030003c8947 */ /* 0x006fea0003800000 */
.L_x_213:
[----:B------:R-:W4:Y:S01]  /*5d00*/  LDC.64 R12, c[0x0][0xb10] ;  /* 0x0002c400ff0c7b82 */ /* 0x000f220000000a00 */
[----:B------:R-:W3:Y:S01]  /*5d10*/  LDS.128 R16, [R16+0x1e0] ;  /* 0x0001e00010107984 */ /* 0x000ee20000000c00 */
[----:B-1----:R-:W-:Y:S01]  /*5d20*/  ISETP.NE.AND P1, PT, R27, 0x1, PT ;  /* 0x000000011b00780c */ /* 0x002fe20003f25270 */
[----:B--2---:R-:W-:Y:S01]  /*5d30*/  VIADD R0, R0, 0x160 ;  /* 0x0000016000007836 */ /* 0x004fe20000000000 */
[----:B------:R-:W-:Y:S04]  /*5d40*/  ISETP.GE.AND P0, PT, R26, 0x1, PT ;  /* 0x000000011a00780c */ /* 0x000fe80003f06270 */
[----:B------:R-:W1:Y:S01]  /*5d50*/  LDC.64 R10, c[0x0][0xb18] ;  /* 0x0002c600ff0a7b82 */ /* 0x000e620000000a00 */
[----:B------:R-:W-:Y:S01]  /*5d60*/  PRMT R0, RZ, 0x654, R0 ;  /* 0x00000654ff007816 */ /* 0x000fe20000000000 */
[----:B------:R-:W-:Y:S01]  /*5d70*/  @!PT LDS RZ, [RZ] ;  /* 0x00000000fffff984 */ /* 0x000fe20000000800 */
[----:B------:R-:W-:Y:S01]  /*5d80*/  @!PT LDS RZ, [RZ] ;  /* 0x00000000fffff984 */ /* 0x000fe20000000800 */
[----:B------:R-:W-:Y:S01]  /*5d90*/  @!PT LDS RZ, [RZ] ;  /* 0x00000000fffff984 */ /* 0x000fe20000000800 */
[----:B------:R-:W-:Y:S01]  /*5da0*/  @!PT LDS RZ, [RZ] ;  /* 0x00000000fffff984 */ /* 0x000fe20000000800 */
[----:B------:R2:W-:Y:S06]  /*5db0*/  MEMBAR.ALL.CTA ;  /* 0x0000000000007992 */ /* 0x0005ec0000008000 */
[----:B--2---:R-:W2:Y:S01]  /*5dc0*/  FENCE.VIEW.ASYNC.S ;  /* 0x00000000000073c6 */ /* 0x004ea20000000000 */
[----:B------:R-:W1:Y:S08]  /*5dd0*/  @!P1 LDC R14, c[0x0][0xb20] ;  /* 0x0002c800ff0e9b82 */ /* 0x000e700000000800 */
[----:B------:R-:W1:Y:S01]  /*5de0*/  @!P1 LDC R9, c[0x0][0xb0c] ;  /* 0x0002c300ff099b82 */ /* 0x000e620000000800 */
[----:B--2---:R2:W-:Y:S01]  /*5df0*/  SYNCS.ARRIVE.TRANS64.RED.A1T0 RZ, [R0+URZ], RZ ;  /* 0x000000ff00ff79a7 */ /* 0x0045e200081004ff */
[----:B---3--:R-:W-:Y:S04]  /*5e00*/  LOP3.LUT P4, RZ, R18, 0x1, RZ, 0xc0, !PT ;  /* 0x0000000112ff7812 */ /* 0x008fe8000788c0ff */
[----:B------:R-:W-:Y:S09]  /*5e10*/  P2R R75, PR, RZ, 0x10 ;  /* 0x00000010ff4b7803 */ /* 0x000ff20000000000 */
[----:B------:R-:W-:Y:S02]  /*5e20*/  @P4 MOV R31, R16 ;  /* 0x00000010001f4202 */ /* 0x000fe40000000f00 */
[----:B------:R-:W-:Y:S01]  /*5e30*/  @P4 LOP3.LUT R29, R17, 0xffff, RZ, 0xc0, !PT ;  /* 0x0000ffff111d4812 */ /* 0x000fe200078ec0ff */
[----:B--2-4-:R-:W-:Y:S06]  /*5e40*/  @!P0 BRA `(.L_x_113) ;  /* 0x0000000000a48947 */ /* 0x014fec0003800000 */
[----:B------:R-:W-:Y:S01]  /*5e50*/  IMAD.HI.U32 R36, R62, R25, RZ ;  /* 0x000000193e247227 */ /* 0x000fe200078e00ff */
[----:B------:R-:W-:Y:S02]  /*5e60*/  ISETP.NE.AND P0, PT, R24, 0x1, PT ;  /* 0x000000011800780c */ /* 0x000fe40003f05270 */
[----:B------:R-:W-:Y:S01]  /*5e70*/  ISETP.NE.AND P2, PT, R26, 0x1, PT ;  /* 0x000000011a00780c */ /* 0x000fe20003f45270 */
[-C--:B------:R-:W-:Y:S01]  /*5e80*/  IMAD.HI.U32 R34, R63, R56.reuse, RZ ;  /* 0x000000383f227227 */ /* 0x080fe200078e00ff */
[----:B------:R-:W-:Y:S02]  /*5e90*/  SHF.R.U32.HI R37, RZ, R61, R36 ;  /* 0x0000003dff257219 */ /* 0x000fe40000011624 */
[----:B------:R-:W-:Y:S01]  /*5ea0*/  ISETP.NE.AND P3, PT, R28, 0x1, PT ;  /* 0x000000011c00780c */ /* 0x000fe20003f65270 */
[----:B------:R-:W-:Y:S01]  /*5eb0*/  IMAD.HI.U32 R40, R29, R25, RZ ;  /* 0x000000191d287227 */ /* 0x000fe200078e00ff */
[----:B------:R-:W-:Y:S02]  /*5ec0*/  SHF.R.U32.HI R34, RZ, R57, R34 ;  /* 0x00000039ff227219 */ /* 0x000fe40000011622 */
[----:B------:R-:W-:Y:S01]  /*5ed0*/  SEL R3, R62, R37, !P0 ;  /* 0x000000253e037207 */ /* 0x000fe20004000000 */
[----:B------:R-:W-:Y:S01]  /*5ee0*/  IMAD.HI.U32 R38, R31, R56, RZ ;  /* 0x000000381f267227 */ /* 0x000fe200078e00ff */
[----:B------:R-:W-:Y:S03]  /*5ef0*/  SEL R7, R63, R34, !P3 ;  /* 0x000000223f077207 */ /* 0x000fe60005800000 */
[-C--:B------:R-:W-:Y:S01]  /*5f00*/  IMAD.HI.U32 R34, R3, R22.reuse, RZ ;  /* 0x0000001603227227 */ /* 0x080fe200078e00ff */
[----:B------:R-:W-:Y:S03]  /*5f10*/  SHF.R.U32.HI R38, RZ, R57, R38 ;  /* 0x00000039ff267219 */ /* 0x000fe60000011626 */
[----:B------:R-:W-:Y:S01]  /*5f20*/  IMAD.HI.U32 R36, R7, R22, RZ ;  /* 0x0000001607247227 */ /* 0x000fe200078e00ff */
[----:B------:R-:W-:Y:S02]  /*5f30*/  @P2 SHF.R.U32.HI R3, RZ, R23, R34 ;  /* 0x00000017ff032219 */ /* 0x000fe40000011622 */
[----:B------:R-:W-:Y:S02]  /*5f40*/  SHF.R.U32.HI R34, RZ, R61, R40 ;  /* 0x0000003dff227219 */ /* 0x000fe40000011628 */
[----:B------:R-:W-:Y:S01]  /*5f50*/  @P2 SHF.R.U32.HI R7, RZ, R23, R36 ;  /* 0x00000017ff072219 */ /* 0x000fe20000011624 */
[C---:B------:R-:W-:Y:S01]  /*5f60*/  IMAD R2, R26.reuse, R3, RZ ;  /* 0x000000031a027224 */ /* 0x040fe200078e02ff */
[----:B------:R-:W-:Y:S02]  /*5f70*/  SEL R5, R29, R34, !P0 ;  /* 0x000000221d057207 */ /* 0x000fe40004000000 */
[----:B------:R-:W-:Y:S01]  /*5f80*/  SEL R3, R31, R38, !P3 ;  /* 0x000000261f037207 */ /* 0x000fe20005800000 */
[----:B------:R-:W-:Y:S01]  /*5f90*/  IMAD R4, R26, R7, RZ ;  /* 0x000000071a047224 */ /* 0x000fe200078e02ff */
[C---:B------:R-:W-:Y:S01]  /*5fa0*/  ISETP.GE.AND P0, PT, R5.reuse, R2, PT ;  /* 0x000000020500720c */ /* 0x040fe20003f06270 */
[----:B------:R-:W-:Y:S03]  /*5fb0*/  IMAD.HI.U32 R6, R5, R22, RZ ;  /* 0x0000001605067227 */ /* 0x000fe600078e00ff */
[----:B------:R-:W-:Y:S01]  /*5fc0*/  ISETP.GE.OR P0, PT, R3, R4, P0 ;  /* 0x000000040300720c */ /* 0x000fe20000706670 */
[----:B------:R-:W-:Y:S01]  /*5fd0*/  IMAD.MOV R4, RZ, RZ, -R3 ;  /* 0x000000ffff047224 */ /* 0x000fe200078e0a03 */
[-C--:B------:R-:W-:Y:S03]  /*5fe0*/  SHF.R.U32.HI R6, RZ, R23.reuse, R6 ;  /* 0x00000017ff067219 */ /* 0x080fe60000011606 */
[----:B------:R-:W-:Y:S01]  /*5ff0*/  IMAD R31, R28, R4, R31 ;  /* 0x000000041c1f7224 */ /* 0x000fe200078e021f */
[----:B------:R-:W-:Y:S05]  /*6000*/  SEL R15, R5, R6, !P2 ;  /* 0x00000006050f7207 */ /* 0x000fea0005000000 */
[----:B------:R-:W-:Y:S02]  /*6010*/  IMAD.MOV R6, RZ, RZ, -R15 ;  /* 0x000000ffff067224 */ /* 0x000fe400078e0a0f */
[C---:B------:R-:W-:Y:S04]  /*6020*/  @!P0 IMAD.HI.U32 R2, R3.reuse, R22, RZ ;  /* 0x0000001603028227 */ /* 0x040fe800078e00ff */
[----:B------:R-:W-:Y:S01]  /*6030*/  IMAD R6, R26, R6, R5 ;  /* 0x000000061a067224 */ /* 0x000fe200078e0205 */
[----:B------:R-:W-:Y:S04]  /*6040*/  @!P0 SHF.R.U32.HI R2, RZ, R23, R2 ;  /* 0x00000017ff028219 */ /* 0x000fe80000011602 */
[----:B------:R-:W-:Y:S02]  /*6050*/  @!P0 SEL R0, R3, R2, !P2 ;  /* 0x0000000203008207 */ /* 0x000fe40005000000 */
[----:B------:R-:W-:Y:S02]  /*6060*/  IADD3 R2, PT, PT, -R5, RZ, RZ ;  /* 0x000000ff05027210 */ /* 0x000fe40007ffe1ff */
[----:B------:R-:W-:Y:S01]  /*6070*/  @!P0 IADD3 R8, PT, PT, R15, -R0, RZ ;  /* 0x800000000f088210 */ /* 0x000fe20007ffe0ff */
[----:B------:R-:W-:Y:S02]  /*6080*/  @!P0 IMAD R0, R7, R6, R0 ;  /* 0x0000000607008224 */ /* 0x000fe400078e0200 */
[----:B------:R-:W-:Y:S02]  /*6090*/  IMAD R29, R24, R2, R29 ;  /* 0x00000002181d7224 */ /* 0x000fe400078e021d */
[----:B------:R-:W-:Y:S02]  /*60a0*/  @!P0 IMAD R5, R8, R26, R3 ;  /* 0x0000001a08058224 */ /* 0x000fe400078e0203 */
[----:B------:R-:W-:Y:S04]  /*60b0*/  @!P0 IMAD.MOV.U32 R3, RZ, RZ, R0 ;  /* 0x000000ffff038224 */ /* 0x000fe800078e0000 */
[----:B------:R-:W-:Y:S02]  /*60c0*/  IMAD R31, R3, R28, R31 ;  /* 0x0000001c031f7224 */ /* 0x000fe400078e021f */
[----:B------:R-:W-:Y:S07]  /*60d0*/  IMAD R29, R5, R24, R29 ;  /* 0x00000018051d7224 */ /* 0x000fee00078e021d */
.L_x_113:
[----:B-1----:R-:W-:Y:S01]  /*60e0*/  @!P1 ISETP.NE.AND P0, PT, R10, 0x1, PT ;  /* 0x000000010a00980c */ /* 0x002fe20003f05270 */
[----:B------:R-:W-:Y:S01]  /*60f0*/  @!P1 IMAD.HI.U32 R0, R31, R12, RZ ;  /* 0x0000000c1f009227 */ /* 0x000fe200078e00ff */
[----:B------:R-:W-:Y:S01]  /*6100*/  @!P1 ISETP.NE.AND P2, PT, R9, 0x1, PT ;  /* 0x000000010900980c */ /* 0x000fe20003f45270 */
[----:B------:R-:W-:Y:S01]  /*6110*/  ULOP3.LUT UP0, URZ, UR52, 0x90, URZ, 0xc0, !UPT ;  /* 0x0000009034ff7892 */ /* 0x000fe2000f80c0ff */
[----:B------:R-:W-:Y:S01]  /*6120*/  R2UR UR42, R21 ;  /* 0x00000000152a72ca */ /* 0x000fe200000e0000 */
[----:B------:R-:W-:Y:S01]  /*6130*/  @!P1 IMAD.HI.U32 R3, R29, R11, RZ ;  /* 0x0000000b1d039227 */ /* 0x000fe200078e00ff */
[----:B------:R-:W-:Y:S02]  /*6140*/  @!P1 SHF.R.U32.HI R0, RZ, R13, R0 ;  /* 0x0000000dff009219 */ /* 0x000fe40000011600 */
[----:B------:R-:W-:Y:S01]  /*6150*/  R2UR UR41, R20 ;  /* 0x00000000142972ca */ /* 0x000fe200000e0000 */
[----:B------:R-:W-:Y:S01]  /*6160*/  VIADD R78, R78, 0x1 ;  /* 0x000000014e4e7836 */ /* 0x000fe20000000000 */
[----:B------:R-:W-:Y:S02]  /*6170*/  @!P1 SHF.R.U32.HI R2, RZ, R14, R3 ;  /* 0x0000000eff029219 */ /* 0x000fe40000011603 */
[----:B------:R-:W-:Y:S02]  /*6180*/  @!P1 SEL R3, R31, R0, !P2 ;  /* 0x000000001f039207 */ /* 0x000fe40005000000 */
[----:B------:R-:W-:Y:S02]  /*6190*/  @!P1 SEL R2, R29, R2, !P0 ;  /* 0x000000021d029207 */ /* 0x000fe40004000000 */
[----:B------:R-:W-:Y:S01]  /*61a0*/  @P4 SHF.R.U32.HI R71, RZ, 0x10, R17 ;  /* 0x00000010ff474819 */ /* 0x000fe20000011611 */
[----:B------:R-:W-:Y:S02]  /*61b0*/  USHF.L.U32 UR42, UR42, 0x6, URZ ;  /* 0x000000062a2a7899 */ /* 0x000fe400080006ff */
[----:B------:R-:W-:Y:S02]  /*61c0*/  @!P1 IMAD.IADD R0, R2, 0x1, -R3 ;  /* 0x0000000102009824 */ /* 0x000fe400078e0a03 */
[----:B------:R-:W-:Y:S01]  /*61d0*/  @!P1 IMAD.IADD R2, R3, 0x1, -R2 ;  /* 0x0000000103029824 */ /* 0x000fe200078e0a02 */
[----:B------:R-:W-:Y:S01]  /*61e0*/  USHF.L.U32 UR41, UR41, 0x6, URZ ;  /* 0x0000000629297899 */ /* 0x000fe200080006ff */
[----:B------:R-:W-:Y:S02]  /*61f0*/  @!P1 IMAD R31, R0, R9, R31 ;  /* 0x00000009001f9224 */ /* 0x000fe400078e021f */
[----:B------:R-:W-:Y:S01]  /*6200*/  @!P1 IMAD R29, R2, R10, R29 ;  /* 0x0000000a021d9224 */ /* 0x000fe200078e021d */
[----:B------:R-:W-:Y:S08]  /*6210*/  BRA.U !UP0, `(.L_x_114) ;  /* 0x00000001087c7547 */ /* 0x000ff0000b800000 */
[----:B------:R-:W1:Y:S01]  /*6220*/  LDCU.64 UR8, c[0x4][0x80] ;  /* 0x01001000ff0877ac */ /* 0x000e620008000a00 */
[----:B------:R-:W-:Y:S01]  /*6230*/  MOV R2, 0x0 ;  /* 0x0000000000027802 */ /* 0x000fe20000000f00 */
[----:B------:R-:W-:Y:S02]  /*6240*/  HFMA2 R12, -RZ, RZ, 0, 5.9604644775390625e-08 ;  /* 0x00000001ff0c7431 */ /* 0x000fe400000001ff */
[----:B------:R-:W-:Y:S01]  /*6250*/  IMAD.MOV.U32 R8, RZ, RZ, 0x70 ;  /* 0x00000070ff087424 */ /* 0x000fe200078e00ff */
[----:B------:R2:W3:Y:S01]  /*6260*/  LDC.64 R14, c[0x4][R2] ;  /* 0x01000000020e7b82 */ /* 0x0004e20000000a00 */
[----:B------:R-:W4:Y:S01]  /*6270*/  LDCU.64 UR6, c[0x4][0x88] ;  /* 0x01001100ff0677ac */ /* 0x000f220008000a00 */
[----:B------:R-:W-:Y:S01]  /*6280*/  IMAD.MOV.U32 R13, RZ, RZ, RZ ;  /* 0x000000ffff0d7224 */ /* 0x000fe200078e00ff */
[----:B------:R-:W2:Y:S01]  /*6290*/  LDCU.64 UR4, c[0x4][0x8] ;  /* 0x01000100ff0477ac */ /* 0x000ea20008000a00 */
[----:B-1----:R-:W-:Y:S01]  /*62a0*/  MOV R5, UR9 ;  /* 0x0000000900057c02 */ /* 0x002fe20008000f00 */
[----:B------:R-:W-:Y:S01]  /*62b0*/  IMAD.U32 R4, RZ, RZ, UR8 ;  /* 0x00000008ff047e24 */ /* 0x000fe2000f8e00ff */
[----:B----4-:R-:W-:Y:S01]  /*62c0*/  MOV R7, UR7 ;  /* 0x0000000700077c02 */ /* 0x010fe20008000f00 */
[----:B------:R-:W-:Y:S01]  /*62d0*/  IMAD.U32 R6, RZ, RZ, UR6 ;  /* 0x00000006ff067e24 */ /* 0x000fe2000f8e00ff */
[----:B--2---:R-:W-:Y:S01]  /*62e0*/  MOV R11, UR5 ;  /* 0x00000005000b7c02 */ /* 0x004fe20008000f00 */
[----:B------:R-:W-:Y:S02]  /*62f0*/  IMAD.U32 R10, RZ, RZ, UR4 ;  /* 0x00000004ff0a7e24 */ /* 0x000fe4000f8e00ff */
[----:B------:R-:W-:Y:S07]  /*6300*/  LEPC R20, `(.L_x_115) ;  /* 0x000000001014794e */ /* 0x000fee0000000000 */
[----:B---3-5:R-:W-:Y:S05]  /*6310*/  CALL.ABS.NOINC R14 ;  /* 0x000000000e007343 */ /* 0x028fea0003c00000 */
.L_x_115:
[----:B------:R-:W1:Y:S01]  /*6320*/  LDCU.64 UR8, c[0x4][0x80] ;  /* 0x01001000ff0877ac */ /* 0x000e620008000a00 */
[----:B------:R-:W2:Y:S01]  /*6330*/  LDC.64 R2, c[0x4][R2] ;  /* 0x0100000002027b82 */ /* 0x000ea20000000a00 */
[----:B------:R-:W-:Y:S02]  /*6340*/  HFMA2 R12, -RZ, RZ, 0, 5.9604644775390625e-08 ;  /* 0x00000001ff0c7431 */ /* 0x000fe400000001ff */
[----:B------:R-:W-:Y:S02]  /*6350*/  IMAD.MOV.U32 R8, RZ, RZ, 0x70 ;  /* 0x00000070ff087424 */ /* 0x000fe400078e00ff */
[----:B------:R-:W-:Y:S01]  /*6360*/  IMAD.MOV.U32 R13, RZ, RZ, RZ ;  /* 0x000000ffff0d7224 */ /* 0x000fe200078e00ff */
[----:B------:R-:W3:Y:S01]  /*6370*/  LDCU.64 UR6, c[0x4][0x88] ;  /* 0x01001100ff0677ac */ /* 0x000ee20008000a00 */
[----:B------:R-:W4:Y:S01]  /*6380*/  LDCU.64 UR4, c[0x4][0x8] ;  /* 0x01000100ff0477ac */ /* 0x000f220008000a00 */
[----:B-1----:R-:W-:Y:S02]  /*6390*/  MOV R4, UR8 ;  /* 0x0000000800047c02 */ /* 0x002fe40008000f00 */
[----:B------:R-:W-:Y:S02]  /*63a0*/  MOV R5, UR9 ;  /* 0x0000000900057c02 */ /* 0x000fe40008000f00 */
[----:B---3--:R-:W-:Y:S01]  /*63b0*/  MOV R7, UR7 ;  /* 0x0000000700077c02 */ /* 0x008fe20008000f00 */
[----:B------:R-:W-:Y:S01]  /*63c0*/  IMAD.U32 R6, RZ, RZ, UR6 ;  /* 0x00000006ff067e24 */ /* 0x000fe2000f8e00ff */
[----:B----4-:R-:W-:Y:S01]  /*63d0*/  MOV R11, UR5 ;  /* 0x00000005000b7c02 */ /* 0x010fe20008000f00 */
[----:B------:R-:W-:Y:S02]  /*63e0*/  IMAD.U32 R10, RZ, RZ, UR4 ;  /* 0x00000004ff0a7e24 */ /* 0x000fe4000f8e00ff */
[----:B------:R-:W-:Y:S07]  /*63f0*/  LEPC R20, `(.L_x_114) ;  /* 0x000000001014794e */ /* 0x000fee0000000000 */
[----:B--2---:R-:W-:Y:S05]  /*6400*/  CALL.ABS.NOINC R2 ;  /* 0x0000000002007343 */ /* 0x004fea0003c00000 */
.L_x_114:
[----:B------:R-:W-:Y:S01]  /*6410*/  ISETP.NE.U32.AND P4, PT, R54, RZ, PT ;  /* 0x000000ff3600720c */ /* 0x000fe20003f85070 */
[----:B------:R-:W-:Y:S01]  /*6420*/  UISETP.NE.AND UP2, UPT, UR53, URZ, UPT ;  /* 0x000000ff3500728c */ /* 0x000fe2000bf45270 */
[----:B------:R-:W-:Y:S01]  /*6430*/  ISETP.NE.U32.AND P2, PT, RZ, UR38, PT ;  /* 0x00000026ff007c0c */ /* 0x000fe2000bf45070 */
[----:B------:R-:W-:Y:S01]  /*6440*/  UISETP.NE.U32.AND UP1, UPT, UR44, URZ, UPT ;  /* 0x000000ff2c00728c */ /* 0x000fe2000bf25070 */
[----:B------:R-:W-:Y:S01]  /*6450*/  ISETP.NE.AND.EX P4, PT, R55, RZ, PT, P4 ;  /* 0x000000ff3700720c */ /* 0x000fe20003f85340 */
[----:B------:R-:W-:Y:S01]  /*6460*/  UPLOP3.LUT UP0, UPT, UPT, UPT, UPT, 0x40, 0x4 ;  /* 0x000000000004789c */ /* 0x000fe20003f0e870 */
[----:B------:R-:W-:Y:S01]  /*6470*/  ISETP.NE.AND.EX P2, PT, RZ, UR39, PT, P2 ;  /* 0x00000027ff007c0c */ /* 0x000fe2000bf45320 */
[----:B------:R-:W-:Y:S01]  /*6480*/  UISETP.NE.AND.EX UP1, UPT, UR45, URZ, UPT, UP1 ;  /* 0x000000ff2d00728c */ /* 0x000fe2000bf25310 */
[----:B------:R-:W-:Y:S04]  /*6490*/  PLOP3.LUT P1, PT, PT, PT, UP2, 0x80, 0x8 ;  /* 0x000000000008781c */ /* 0x000fe80003f2f028 */
[----:B------:R-:W-:Y:S06]  /*64a0*/  @UP2 UPLOP3.LUT UP0, UPT, UPT, UPT, UP1, 0x80, 0x8 ;  /* 0x000000000008289c */ /* 0x000fec0003f0f010 */
[----:B------:R-:W-:Y:S01]  /*64b0*/  PLOP3.LUT P0, PT, PT, PT, UP0, 0x80, 0x8 ;  /* 0x000000000008781c */ /* 0x000fe20003f0f008 */
[----:B------:R-:W-:Y:S01]  /*64c0*/  @!UPT UIADD3 URZ, UPT, UPT, URZ, URZ, URZ ;  /* 0x000000fffffff290 */ /* 0x000fe2000fffe0ff */
[----:B------:R-:W-:Y:S11]  /*64d0*/  BRA.U !UP1, `(.L_x_116) ;  /* 0x0000000109387547 */ /* 0x000ff6000b800000 */
[----:B------:R-:W-:Y:S01]  /*64e0*/  UISETP.NE.U32.AND UP0, UPT, UR38, URZ, UPT ;  /* 0x000000ff2600728c */ /* 0x000fe2000bf05070 */
[----:B------:R-:W-:Y:S02]  /*64f0*/  HFMA2 R0, -RZ, RZ, 0, 5.9604644775390625e-08 ;  /* 0x00000001ff007431 */ /* 0x000fe400000001ff */
[----:B------:R-:W-:Y:S01]  /*6500*/  IMAD.MOV.U32 R59, RZ, RZ, 0x1 ;  /* 0x00000001ff3b7424 */ /* 0x000fe200078e00ff */
[----:B------:R-:W-:Y:S06]  /*6510*/  UISETP.NE.AND.EX UP0, UPT, UR39, URZ, UPT, UP0 ;  /* 0x000000ff2700728c */ /* 0x000fec000bf05300 */
[----:B------:R-:W-:Y:S05]  /*6520*/  PLOP3.LUT P3, PT, PT, PT, UP0, 0x80, 0x8 ;  /* 0x000000000008781c */ /* 0x000fea0003f6f008 */
[----:B------:R-:W1:Y:S01]  /*6530*/  @UP0 LDCU.64 UR6, c[0x0][0x888] ;  /* 0x00011100ff0607ac */ /* 0x000e620008000a00 */
[----:B------:R-:W-:Y:S07]  /*6540*/  @UP0 UIMAD UR4, UR36, UR44, URZ ;  /* 0x0000002c240402a4 */ /* 0x000fee000f8e02ff */
[----:B------:R-:W-:Y:S01]  /*6550*/  @!P3 PRMT R59, R0, 0x7610, R59 ;  /* 0x00007610003bb816 */ /* 0x000fe2000000003b */
[----:B-1----:R-:W-:Y:S03]  /*6560*/  @UP0 UIMAD.WIDE UR6, UR4, 0x4, UR6 ;  /* 0x00000004040608a5 */ /* 0x002fe6000f8e0206 */
[----:B------:R-:W1:Y:S03]  /*6570*/  @!UP0 LDCU UR4, c[0x0][0x880] ;  /* 0x00011000ff0487ac */ /* 0x000e660008000800 */
[----:B------:R-:W-:Y:S01]  /*6580*/  IMAD.U32 R2, RZ, RZ, UR6 ;  /* 0x00000006ff027e24 */ /* 0x000fe2000f8e00ff */
[----:B------:R-:W-:Y:S05]  /*6590*/  MOV R3, UR7 ;  /* 0x0000000700037c02 */ /* 0x000fea0008000f00 */
[----:B-----5:R2:W5:Y:S02]  /*65a0*/  @P3 LDG.E R35, desc[UR46][R2.64] ;  /* 0x0000002e02233981 */ /* 0x020564000c1e1900 */
[----:B-12---:R-:W-:Y:S02]  /*65b0*/  @!P3 IMAD.U32 R35, RZ, RZ, UR4 ;  /* 0x00000004ff23be24 */ /* 0x006fe4000f8e00ff */
.L_x_116:
[----:B------:R-:W-:Y:S05]  /*65c0*/  @!P4 BRA `(.L_x_117) ;  /* 0x000000000020c947 */ /* 0x000fea0003800000 */
[----:B------:R-:W-:Y:S04]  /*65d0*/  ISETP.NE.U32.AND P3, PT, R52, RZ, PT ;  /* 0x000000ff3400720c */ /* 0x000fe80003f65070 */
[----:B------:R-:W-:Y:S11]  /*65e0*/  ISETP.NE.AND.EX P3, PT, R53, RZ, PT, P3 ;  /* 0x000000ff3500720c */ /* 0x000ff60003f65330 */
[----:B------:R-:W-:Y:S02]  /*65f0*/  @!UPT UIADD3 URZ, UPT, UPT, URZ, URZ, URZ ;  /* 0x000000fffffff290 */ /* 0x000fe4000fffe0ff */
[----:B------:R-:W1:Y:S01]  /*6600*/  @P3 LDC.64 R2, c[0x0][0x8a8] ;  /* 0x00022a00ff023b82 */ /* 0x000e620000000a00 */
[----:B------:R-:W-:Y:S04]  /*6610*/  @P3 IMAD R0, R54, UR36, RZ ;  /* 0x0000002436003c24 */ /* 0x000fe8000f8e02ff */
[----:B-1----:R-:W-:Y:S05]  /*6620*/  @P3 IMAD.WIDE R2, R0, 0x4, R2 ;  /* 0x0000000400023825 */ /* 0x002fea00078e0202 */
[----:B-----5:R1:W5:Y:S02]  /*6630*/  @P3 LDG.E R32, desc[UR46][R2.64] ;  /* 0x0000002e02203981 */ /* 0x020364000c1e1900 */
[----:B-1----:R-:W2:Y:S02]  /*6640*/  @!P3 LDC R32, c[0x0][0x8a0] ;  /* 0x00022800ff20bb82 */ /* 0x002ea40000000800 */
.L_x_117:
[----:B-----5:R-:W-:Y:S01]  /*6650*/  FSETP.NEU.AND P3, PT, R35, RZ, PT ;  /* 0x000000ff2300720b */ /* 0x020fe20003f6d000 */
[----:B------:R-:W-:Y:S01]  /*6660*/  ULOP3.LUT UR4, UR51, 0x1, URZ, 0x3c, !UPT ;  /* 0x0000000133047892 */ /* 0x000fe2000f8e3cff */
[----:B------:R-:W-:Y:S01]  /*6670*/  SEL R5, RZ, 0xffffffff, P2 ;  /* 0xffffffffff057807 */ /* 0x000fe20001000000 */
[----:B------:R-:W-:Y:S01]  /*6680*/  IMAD.U32 R38, RZ, RZ, UR56 ;  /* 0x00000038ff267e24 */ /* 0x000fe2000f8e00ff */
[----:B------:R-:W-:Y:S01]  /*6690*/  @P1 LOP3.LUT P2, RZ, R59, 0xff, RZ, 0xc0, !PT ;  /* 0x000000ff3bff1812 */ /* 0x000fe2000784c0ff */
[----:B------:R-:W-:Y:S01]  /*66a0*/  IMAD.SHL.U32 R81, R68, 0x2, RZ ;  /* 0x0000000244517824 */ /* 0x000fe200078e00ff */
[----:B------:R-:W-:Y:S01]  /*66b0*/  @P1 SEL R2, RZ, 0xffffffff, P3 ;  /* 0xffffffffff021807 */ /* 0x000fe20001800000 */
[----:B------:R-:W-:Y:S01]  /*66c0*/  IMAD.U32 R83, RZ, RZ, UR4 ;  /* 0x00000004ff537e24 */ /* 0x000fe2000f8e00ff */
[----:B------:R-:W-:Y:S01]  /*66d0*/  LEA R76, R30, UR48, 0x3 ;  /* 0x000000301e4c7c11 */ /* 0x000fe2000f8e18ff */
[----:B------:R-:W-:Y:S01]  /*66e0*/  IMAD.SHL.U32 R38, R38, 0x1000, RZ ;  /* 0x0000100026267824 */ /* 0x000fe200078e00ff */
[----:B------:R-:W-:Y:S01]  /*66f0*/  @P0 SEL R2, R5, R2, !P2 ;  /* 0x0000000205020207 */ /* 0x000fe20005000000 */
[----:B------:R-:W-:Y:S01]  /*6700*/  BSSY B1, `(.L_x_118) ;  /* 0x0000035000017945 */ /* 0x000fe20003800000 */
[----:B------:R-:W-:Y:S01]  /*6710*/  SHF.L.U32 R3, R73, 0x1f, RZ ;  /* 0x0000001f49037819 */ /* 0x000fe200000006ff */
[----:B------:R-:W-:Y:S01]  /*6720*/  IMAD.MOV.U32 R82, RZ, RZ, 0x1 ;  /* 0x00000001ff527424 */ /* 0x000fe200078e00ff */
[----:B------:R-:W-:Y:S01]  /*6730*/  @P1 LOP3.LUT R2, R2, 0x1, RZ, 0xc0, !PT ;  /* 0x0000000102021812 */ /* 0x000fe200078ec0ff */
[----:B------:R-:W-:Y:S01]  /*6740*/  IMAD R34, R30, 0x20, R33 ;  /* 0x000000201e227824 */ /* 0x000fe200078e0221 */
[----:B------:R-:W-:Y:S01]  /*6750*/  PLOP3.LUT P2, PT, PT, PT, UP1, 0x80, 0x8 ;  /* 0x000000000008781c */ /* 0x000fe20003f4f018 */
[----:B------:R-:W-:Y:S01]  /*6760*/  IMAD.U32 R80, RZ, RZ, UR56 ;  /* 0x00000038ff507e24 */ /* 0x000fe2000f8e00ff */
[----:B------:R-:W-:Y:S01]  /*6770*/  ISETP.NE.U32.OR P5, PT, R2, 0x1, !P1 ;  /* 0x000000010200780c */ /* 0x000fe20004fa5470 */
[----:B------:R-:W-:Y:S01]  /*6780*/  IMAD.U32 R2, RZ, RZ, UR56 ;  /* 0x00000038ff027e24 */ /* 0x000fe2000f8e00ff */
[----:B------:R-:W-:Y:S02]  /*6790*/  CS2R R50, SRZ ;  /* 0x0000000000327805 */ /* 0x000fe4000001ff00 */
[----:B------:R-:W-:Y:S02]  /*67a0*/  CS2R R48, SRZ ;  /* 0x0000000000307805 */ /* 0x000fe4000001ff00 */
[----:B------:R-:W-:Y:S02]  /*67b0*/  P2R R79, PR, RZ, 0x20 ;  /* 0x00000020ff4f7803 */ /* 0x000fe40000000000 */
[----:B------:R-:W-:Y:S02]  /*67c0*/  CS2R R42, SRZ ;  /* 0x00000000002a7805 */ /* 0x000fe4000001ff00 */
[----:B------:R-:W-:Y:S02]  /*67d0*/  LEA R0, R2, UR48, 0x3 ;  /* 0x0000003002007c11 */ /* 0x000fe4000f8e18ff */
[----:B------:R-:W-:Y:S02]  /*67e0*/  CS2R R40, SRZ ;  /* 0x0000000000287805 */ /* 0x000fe4000001ff00 */
[----:B------:R-:W-:Y:S02]  /*67f0*/  SEL R2, RZ, 0xffffffff, P3 ;  /* 0xffffffffff027807 */ /* 0x000fe40001800000 */
[----:B------:R-:W-:Y:S02]  /*6800*/  LOP3.LUT P3, R77, R59, 0xff, RZ, 0xc0, !PT ;  /* 0x000000ff3b4d7812 */ /* 0x000fe4000786c0ff */
[----:B------:R-:W-:Y:S02]  /*6810*/  IADD3 R39, PT, PT, R38, UR48, R81 ;  /* 0x0000003026277c10 */ /* 0x000fe4000fffe051 */
[----:B------:R-:W-:Y:S02]  /*6820*/  @P5 SHF.L.U32 R7, R83, 0x1f, RZ ;  /* 0x0000001f53075819 */ /* 0x000fe400000006ff */
[----:B------:R-:W-:Y:S02]  /*6830*/  @P2 SEL R2, R5, R2, !P3 ;  /* 0x0000000205022207 */ /* 0x000fe40005800000 */
[----:B------:R-:W1:Y:S02]  /*6840*/  @P5 SYNCS.PHASECHK.TRANS64.TRYWAIT P1, [R0+URZ+0x110], R7 ;  /* 0x00011007000055a7 */ /* 0x000e6400080211ff */
[----:B------:R-:W-:Y:S04]  /*6850*/  LOP3.LUT R2, R2, 0x1, RZ, 0xc0, !PT ;  /* 0x0000000102027812 */ /* 0x000fe800078ec0ff */
[----:B------:R-:W-:Y:S04]  /*6860*/  ISETP.NE.U32.AND P4, PT, R2, 0x1, PT ;  /* 0x000000010200780c */ /* 0x000fe80003f85070 */
[----:B------:R-:W-:Y:S01]  /*6870*/  P2R R85, PR, RZ, 0x10 ;  /* 0x00000010ff557803 */ /* 0x000fe20000000000 */
[----:B------:R3:W4:Y:S01]  /*6880*/  SYNCS.PHASECHK.TRANS64.TRYWAIT P0, [R76+URZ+0x170], R3 ;  /* 0x000170034c0075a7 */ /* 0x00072200080011ff */
[----:B-1----:R-:W-:Y:S01]  /*6890*/  @P5 SEL R82, RZ, 0x1, !P1 ;  /* 0x00000001ff525807 */ /* 0x002fe20004800000 */
[----:B---3--:R-:W-:Y:S06]  /*68a0*/  @!P5 BRA `(.L_x_119) ;  /* 0x000000000068d947 */ /* 0x008fec0003800000 */
[----:B------:R-:W-:Y:S01]  /*68b0*/  LOP3.LUT P5, RZ, R69, 0x40, RZ, 0xc0, !PT ;  /* 0x0000004045ff7812 */ /* 0x000fe200078ac0ff */
[C---:B------:R-:W-:Y:S01]  /*68c0*/  VIADD R4, R39.reuse, 0x300 ;  /* 0x0000030027047836 */ /* 0x040fe20000000000 */
[----:B------:R-:W-:Y:S01]  /*68d0*/  ISETP.NE.AND P2, PT, R82, RZ, PT ;  /* 0x000000ff5200720c */ /* 0x000fe20003f45270 */
[----:B------:R-:W-:Y:S01]  /*68e0*/  BSSY B0, `(.L_x_120) ;  /* 0x000000d000007945 */ /* 0x000fe20003800000 */
[----:B------:R-:W-:Y:S01]  /*68f0*/  PLOP3.LUT P1, PT, PT, PT, PT, 0x8, 0x80 ;  /* 0x000000000080781c */ /* 0x000fe20003f2e170 */
[----:B------:R-:W-:Y:S01]  /*6900*/  @P4 VIADD R2, R39, 0x310 ;  /* 0x0000031027024836 */ /* 0x000fe20000000000 */
[----:B------:R-:W-:Y:S02]  /*6910*/  @P4 PLOP3.LUT P1, PT, P5, PT, PT, 0x80, 0x8 ;  /* 0x000000000008481c */ /* 0x000fe40002f2f070 */
[----:B------:R-:W-:Y:S02]  /*6920*/  CS2R R50, SRZ ;  /* 0x0000000000327805 */ /* 0x000fe4000001ff00 */
[----:B------:R-:W-:Y:S02]  /*6930*/  CS2R R48, SRZ ;  /* 0x0000000000307805 */ /* 0x000fe4000001ff00 */
[----:B------:R-:W-:Y:S02]  /*6940*/  CS2R R42, SRZ ;  /* 0x00000000002a7805 */ /* 0x000fe4000001ff00 */
[----:B------:R-:W-:Y:S05]  /*6950*/  CS2R R40, SRZ ;  /* 0x0000000000287805 */ /* 0x000fea000001ff00 */
[----:B------:R-:W-:Y:S01]  /*6960*/  @P1 VIADD R2, R4, 0xfffffff0 ;  /* 0xfffffff004021836 */ /* 0x000fe20000000000 */
[----:B------:R-:W-:Y:S06]  /*6970*/  @P2 BRA `(.L_x_121) ;  /* 0x00000000000c2947 */ /* 0x000fec0003800000 */
[----:B------:R-:W-:Y:S04]  /*6980*/  SHF.L.U32 R5, R83, 0x1f, RZ ;  /* 0x0000001f53057819 */ /* 0x000fe800000006ff */
[----:B------:R-:W1:Y:S02]  /*6990*/  SYNCS.PHASECHK.TRANS64.TRYWAIT P1, [R0+URZ+0x110], R5 ;  /* 0x00011005000075a7 */ /* 0x000e6400080211ff */
[----:B-1----:R-:W-:Y:S05]  /*69a0*/  @!P1 BRA `(.L_x_122) ;  /* 0x0000002400249947 */ /* 0x002fea0003800000 */
.L_x_121:
[----:B------:R-:W-:Y:S05]  /*69b0*/  BSYNC B0 ;  /* 0x0000000000007941 */ /* 0x000fea0003800000 */
.L_x_120:
[----:B------:R-:W-:Y:S01]  /*69c0*/  UIADD3 UR5, UPT, UPT, UR56, 0x1, URZ ;  /* 0x0000000138057890 */ /* 0x000fe2000fffe0ff */
[----:B------:R-:W-:Y:S03]  /*69d0*/  ISETP.NE.AND P1, PT, R85, RZ, PT ;  /* 0x000000ff5500720c */ /* 0x000fe60003f25270 */
[----:B------:R-:W-:Y:S04]  /*69e0*/  UISETP.NE.AND UP0, UPT, UR5, 0x3, UPT ;  /* 0x000000030500788c */ /* 0x000fe8000bf05270 */
[----:B------:R-:W-:Y:S02]  /*69f0*/  USEL UR4, URZ, 0x1, UP0 ;  /* 0x00000001ff047887 */ /* 0x000fe40008000000 */
[----:B------:R-:W-:Y:S04]  /*6a00*/  USEL UR5, UR5, URZ, UP0 ;  /* 0x000000ff05057287 */ /* 0x000fe80008000000 */
[----:B------:R3:W1:Y:S01]  /*6a10*/  @P1 LDS.128 R48, [R2] ;  /* 0x0000000002301984 */ /* 0x0006620000000c00 */
[----:B------:R-:W-:Y:S01]  /*6a20*/  LOP3.LUT R83, R83, UR4, RZ, 0x3c, !PT ;  /* 0x0000000453537c12 */ /* 0x000fe2000f8e3cff */
[----:B------:R-:W-:Y:S02]  /*6a30*/  IMAD.U32 R80, RZ, RZ, UR5 ;  /* 0x00000005ff507e24 */ /* 0x000fe4000f8e00ff */
[----:B------:R3:W1:Y:S04]  /*6a40*/  @P1 LDS.128 R40, [R39+0x300] ;  /* 0x0003000027281984 */ /* 0x0006680000000c00 */
.L_x_119:
[----:B------:R-:W-:Y:S05]  /*6a50*/  BSYNC B1 ;  /* 0x0000000000017941 */ /* 0x000fea0003800000 */
.L_x_118:
[----:B-1----:R-:W-:Y:S04]  /*6a60*/  SHF.R.U32.HI R5, RZ, 0x15, R34 ;  /* 0x00000015ff057819 */ /* 0x002fe80000011622 */
[----:B------:R-:W-:Y:S01]  /*6a70*/  LOP3.LUT P1, RZ, R5, 0x3, R70, 0x48, !PT ;  /* 0x0000000305ff7812 */ /* 0x000fe20007824846 */
[----:B------:R-:W-:Y:S01]  /*6a80*/  @!UPT UIADD3 URZ, UPT, UPT, URZ, URZ, URZ ;  /* 0x000000fffffff290 */ /* 0x000fe2000fffe0ff */
[----:B----4-:R-:W-:Y:S11]  /*6a90*/  @P0 BRA `(.L_x_123) ;  /* 0x0000000000080947 */ /* 0x010ff60003800000 */
[----:B------:R-:W1:Y:S02]  /*6aa0*/  SYNCS.PHASECHK.TRANS64.TRYWAIT P0, [R76+URZ+0x170], R3 ;  /* 0x000170034c0075a7 */ /* 0x000e6400080011ff */
[----:B-1----:R-:W-:Y:S05]  /*6ab0*/  @!P0 BRA `(.L_x_124) ;  /* 0x0000002000f48947 */ /* 0x002fea0003800000 */
.L_x_123:
[----:B------:R-:W-:Y:S05]  /*6ac0*/  @!P1 BRA `(.L_x_125) ;  /* 0x0000000000409947 */ /* 0x000fea0003800000 */
[----:B------:R-:W4:Y:S01]  /*6ad0*/  LDCU.64 UR8, c[0x4][0x70] ;  /* 0x01000e00ff0877ac */ /* 0x000f220008000a00 */
[----:B-1----:R-:W-:Y:S01]  /*6ae0*/  MOV R3, 0x0 ;  /* 0x0000000000037802 */ /* 0x002fe20000000f00 */
[----:B------:R-:W-:Y:S02]  /*6af0*/  HFMA2 R12, -RZ, RZ, 0, 5.9604644775390625e-08 ;  /* 0x00000001ff0c7431 */ /* 0x000fe400000001ff */
[----:B------:R-:W-:Y:S02]  /*6b00*/  IMAD.MOV.U32 R8, RZ, RZ, 0x192 ;  /* 0x00000192ff087424 */ /* 0x000fe400078e00ff */
[----:B------:R-:W-:Y:S01]  /*6b10*/  IMAD.MOV.U32 R13, RZ, RZ, RZ ;  /* 0x000000ffff0d7224 */ /* 0x000fe200078e00ff */
[----:B------:R-:W1:Y:S01]  /*6b20*/  LDCU.64 UR6, c[0x4][0x78] ;  /* 0x01000f00ff0677ac */ /* 0x000e620008000a00 */
[----:B---3--:R-:W3:Y:S01]  /*6b30*/  LDC.64 R2, c[0x4][R3] ;  /* 0x0100000003027b82 */ /* 0x008ee20000000a00 */
[----:B------:R-:W5:Y:S01]  /*6b40*/  LDCU.64 UR4, c[0x4][0x10] ;  /* 0x01000200ff0477ac */ /* 0x000f620008000a00 */
[----:B----4-:R-:W-:Y:S01]  /*6b50*/  MOV R5, UR9 ;  /* 0x0000000900057c02 */ /* 0x010fe20008000f00 */
[----:B------:R-:W-:Y:S01]  /*6b60*/  IMAD.U32 R4, RZ, RZ, UR8 ;  /* 0x00000008ff047e24 */ /* 0x000fe2000f8e00ff */
[----:B-1----:R-:W-:Y:S01]  /*6b70*/  MOV R7, UR7 ;  /* 0x0000000700077c02 */ /* 0x002fe20008000f00 */
[----:B------:R-:W-:Y:S01]  /*6b80*/  IMAD.U32 R6, RZ, RZ, UR6 ;  /* 0x00000006ff067e24 */ /* 0x000fe2000f8e00ff */
[----:B-----5:R-:W-:Y:S01]  /*6b90*/  MOV R11, UR5 ;  /* 0x00000005000b7c02 */ /* 0x020fe20008000f00 */
[----:B------:R-:W-:Y:S02]  /*6ba0*/  IMAD.U32 R10, RZ, RZ, UR4 ;  /* 0x00000004ff0a7e24 */ /* 0x000fe4000f8e00ff */
[----:B------:R-:W-:Y:S07]  /*6bb0*/  LEPC R20, `(.L_x_125) ;  /* 0x000000001014794e */ /* 0x000fee0000000000 */
[----:B--23--:R-:W-:Y:S05]  /*6bc0*/  CALL.ABS.NOINC R2 ;  /* 0x0000000002007343 */ /* 0x00cfea0003c00000 */
.L_x_125:
[----:B------:R-:W-:Y:S01]  /*6bd0*/  SHF.L.U32 R20, R40, 0x10, RZ ;  /* 0x0000001028147819 */ /* 0x000fe200000006ff */
[----:B------:R-:W-:Y:S05]  /*6be0*/  WARPSYNC.ALL ;  /* 0x0000000000007948 */ /* 0x000fea0003800000 */
[----:B------:R-:W-:Y:S01]  /*6bf0*/  R2UR UR4, R34 ;  /* 0x00000000220472ca */ /* 0x000fe200000e0000 */
[----:B------:R-:W-:Y:S01]  /*6c00*/  BSSY.RECONVERGENT B0, `(.L_x_126) ;  /* 0x0000055000007945 */ /* 0x000fe20003800200 */
[----:B------:R-:W-:Y:S02]  /*6c10*/  LOP3.LUT R21, R40, 0xffff0000, RZ, 0xc0, !PT ;  /* 0xffff000028157812 */ /* 0x000fe400078ec0ff */
[----:B------:R-:W-:Y:S02]  /*6c20*/  LOP3.LUT R36, R41, 0xffff0000, RZ, 0xc0, !PT ;  /* 0xffff000029247812 */ /* 0x000fe400078ec0ff */
[----:B------:R-:W-:Y:S02]  /*6c30*/  SHF.L.U32 R37, R43, 0x10, RZ ;  /* 0x000000102b257819 */ /* 0x000fe400000006ff */
[----:B------:R-:W-:Y:S02]  /*6c40*/  MOV R84, 0x10 ;  /* 0x0000001000547802 */ /* 0x000fe40000000f00 */
[----:B------:R-:W-:Y:S02]  /*6c50*/  LOP3.LUT P6, RZ, R69, 0x40, RZ, 0xc0, !PT ;  /* 0x0000004045ff7812 */ /* 0x000fe400078cc0ff */
[----:B------:R-:W-:Y:S01]  /*6c60*/  ISETP.NE.AND P0, PT, R74, RZ, PT ;  /* 0x000000ff4a00720c */ /* 0x000fe20003f05270 */
[----:B------:R-:W2:Y:S01]  /*6c70*/  LDTM.x16 R4, tmem[UR4] ;  /* 0x00000004000479ee */ /* 0x000ea20008240000 */
[----:B------:R-:W-:Y:S04]  /*6c80*/  SEL R84, R84, 0xfffffff0, !P6 ;  /* 0xfffffff054547807 */ /* 0x000fe80007000000 */
[----:B------:R-:W-:Y:S01]  /*6c90*/  IADD3 R86, PT, PT, R39, R84, RZ ;  /* 0x0000005427567210 */ /* 0x000fe20007ffe0ff */
[C---:B--2---:R-:W-:Y:S01]  /*6ca0*/  FMUL R0, R32.reuse, R4 ;  /* 0x0000000420007220 */ /* 0x044fe20000400000 */
[C---:B---3--:R-:W-:Y:S01]  /*6cb0*/  FMUL R2, R32.reuse, R5 ;  /* 0x0000000520027220 */ /* 0x048fe20000400000 */
[C---:B-1----:R-:W-:Y:S01]  /*6cc0*/  FMUL R3, R32.reuse, R6 ;  /* 0x0000000620037220 */ /* 0x042fe20000400000 */
[----:B------:R-:W-:Y:S01]  /*6cd0*/  FMUL R7, R32, R7 ;  /* 0x0000000720077220 */ /* 0x000fe20000400000 */
[----:B------:R-:W-:Y:S01]  /*6ce0*/  FFMA R0, R35, R20, R0 ;  /* 0x0000001423007223 */ /* 0x000fe20000000000 */
[----:B------:R-:W-:Y:S01]  /*6cf0*/  SHF.L.U32 R20, R41, 0x10, RZ ;  /* 0x0000001029147819 */ /* 0x000fe200000006ff */
[C---:B------:R-:W-:Y:S01]  /*6d00*/  FFMA R2, R35.reuse, R21, R2 ;  /* 0x0000001523027223 */ /* 0x040fe20000000002 */
[----:B------:R-:W-:Y:S01]  /*6d10*/  SHF.L.U32 R21, R42, 0x10, RZ ;  /* 0x000000102a157819 */ /* 0x000fe200000006ff */
[C---:B------:R-:W-:Y:S01]  /*6d20*/  FMUL R4, R32.reuse, R8 ;  /* 0x0000000820047220 */ /* 0x040fe20000400000 */
[----:B------:R-:W-:Y:S01]  /*6d30*/  FMUL R5, R32, R9 ;  /* 0x0000000920057220 */ /* 0x000fe20000400000 */
[C---:B------:R-:W-:Y:S01]  /*6d40*/  FFMA R3, R35.reuse, R20, R3 ;  /* 0x0000001423037223 */ /* 0x040fe20000000003 */
[----:B------:R-:W-:Y:S01]  /*6d50*/  LOP3.LUT R20, R42, 0xffff0000, RZ, 0xc0, !PT ;  /* 0xffff00002a147812 */ /* 0x000fe200078ec0ff */
[----:B------:R-:W-:Y:S01]  /*6d60*/  FFMA R7, R35, R36, R7 ;  /* 0x0000002423077223 */ /* 0x000fe20000000007 */
[----:B------:R-:W-:Y:S01]  /*6d70*/  LOP3.LUT R36, R43, 0xffff0000, RZ, 0xc0, !PT ;  /* 0xffff00002b247812 */ /* 0x000fe200078ec0ff */
[----:B------:R-:W-:Y:S01]  /*6d80*/  FMUL R6, R32, R10 ;  /* 0x0000000a20067220 */ /* 0x000fe20000400000 */
[----:B------:R-:W-:Y:S01]  /*6d90*/  F2FP.BF16.F32.PACK_AB R44, R2, R0 ;  /* 0x00000000022c723e */ /* 0x000fe200000010ff */
[----:B------:R-:W-:Y:S01]  /*6da0*/  FMUL R11, R32, R11 ;  /* 0x0000000b200b7220 */ /* 0x000fe20000400000 */
[----:B------:R-:W-:Y:S01]  /*6db0*/  F2FP.BF16.F32.PACK_AB R45, R7, R3 ;  /* 0x00000003072d723e */ /* 0x000fe200000010ff */
[C---:B------:R-:W-:Y:S01]  /*6dc0*/  FFMA R4, R35.reuse, R21, R4 ;  /* 0x0000001523047223 */ /* 0x040fe20000000004 */
[C---:B------:R-:W-:Y:S01]  /*6dd0*/  FFMA R5, R35.reuse, R20, R5 ;  /* 0x0000001423057223 */ /* 0x040fe20000000005 */
[C---:B------:R-:W-:Y:S01]  /*6de0*/  FFMA R6, R35.reuse, R37, R6 ;  /* 0x0000002523067223 */ /* 0x040fe20000000006 */
[----:B------:R-:W-:Y:S01]  /*6df0*/  SHF.L.U32 R20, R48, 0x10, RZ ;  /* 0x0000001030147819 */ /* 0x000fe200000006ff */
[----:B------:R-:W-:Y:S01]  /*6e00*/  FFMA R11, R35, R36, R11 ;  /* 0x00000024230b7223 */ /* 0x000fe2000000000b */
[----:B------:R-:W-:Y:S01]  /*6e10*/  FMUL R8, R32, R12 ;  /* 0x0000000c20087220 */ /* 0x000fe20000400000 */
[----:B------:R-:W-:Y:S01]  /*6e20*/  LOP3.LUT R36, R48, 0xffff0000, RZ, 0xc0, !PT ;  /* 0xffff000030247812 */ /* 0x000fe200078ec0ff */
[C---:B------:R-:W-:Y:S01]  /*6e30*/  FMUL R9, R32.reuse, R13 ;  /* 0x0000000d20097220 */ /* 0x040fe20000400000 */
[----:B------:R-:W-:Y:S01]  /*6e40*/  SHF.L.U32 R21, R49, 0x10, RZ ;  /* 0x0000001031157819 */ /* 0x000fe200000006ff */
[C---:B------:R-:W-:Y:S01]  /*6e50*/  FMUL R10, R32.reuse, R14 ;  /* 0x0000000e200a7220 */ /* 0x040fe20000400000 */
[----:B------:R-:W-:Y:S01]  /*6e60*/  FFMA R8, R35, R20, R8 ;  /* 0x0000001423087223 */ /* 0x000fe20000000008 */
[----:B------:R-:W-:Y:S01]  /*6e70*/  LOP3.LUT R20, R49, 0xffff0000, RZ, 0xc0, !PT ;  /* 0xffff000031147812 */ /* 0x000fe200078ec0ff */
[C---:B------:R-:W-:Y:S01]  /*6e80*/  FFMA R9, R35.reuse, R36, R9 ;  /* 0x0000002423097223 */ /* 0x040fe20000000009 */
[----:B------:R-:W-:Y:S01]  /*6e90*/  FMUL R15, R32, R15 ;  /* 0x0000000f200f7220 */ /* 0x000fe20000400000 */
[C---:B------:R-:W-:Y:S01]  /*6ea0*/  FFMA R10, R35.reuse, R21, R10 ;  /* 0x00000015230a7223 */ /* 0x040fe2000000000a */
[----:B------:R-:W-:Y:S01]  /*6eb0*/  SHF.L.U32 R21, R50, 0x10, RZ ;  /* 0x0000001032157819 */ /* 0x000fe200000006ff */
[----:B------:R-:W-:Y:S01]  /*6ec0*/  FMUL R12, R32, R16 ;  /* 0x00000010200c7220 */ /* 0x000fe20000400000 */
[----:B------:R-:W-:Y:S01]  /*6ed0*/  LOP3.LUT R36, R50, 0xffff0000, RZ, 0xc0, !PT ;  /* 0xffff000032247812 */ /* 0x000fe200078ec0ff */
[----:B------:R-:W-:Y:S01]  /*6ee0*/  FFMA R15, R35, R20, R15 ;  /* 0x00000014230f7223 */ /* 0x000fe2000000000f */
[C---:B------:R-:W-:Y:S01]  /*6ef0*/  FMUL R13, R32.reuse, R17 ;  /* 0x00000011200d7220 */ /* 0x040fe20000400000 */
[C---:B------:R-:W-:Y:S01]  /*6f00*/  SHF.L.U32 R37, R51.reuse, 0x10, RZ ;  /* 0x0000001033257819 */ /* 0x040fe200000006ff */
[C---:B------:R-:W-:Y:S01]  /*6f10*/  FMUL R14, R32.reuse, R18 ;  /* 0x00000012200e7220 */ /* 0x040fe20000400000 */
[----:B------:R-:W-:Y:S01]  /*6f20*/  LOP3.LUT R20, R51, 0xffff0000, RZ, 0xc0, !PT ;  /* 0xffff000033147812 */ /* 0x000fe200078ec0ff */
[----:B------:R-:W-:Y:S01]  /*6f30*/  FMUL R19, R32, R19 ;  /* 0x0000001320137220 */ /* 0x000fe20000400000 */
[----:B------:R-:W-:Y:S01]  /*6f40*/  F2FP.BF16.F32.PACK_AB R46, R5, R4 ;  /* 0x00000004052e723e */ /* 0x000fe200000010ff */
[----:B------:R-:W-:Y:S01]  /*6f50*/  FFMA R12, R35, R21, R12 ;  /* 0x00000015230c7223 */ /* 0x000fe2000000000c */
[----:B------:R-:W-:Y:S01]  /*6f60*/  F2FP.BF16.F32.PACK_AB R47, R11, R6 ;  /* 0x000000060b2f723e */ /* 0x000fe200000010ff */
[C---:B------:R-:W-:Y:S01]  /*6f70*/  FFMA R13, R35.reuse, R36, R13 ;  /* 0x00000024230d7223 */ /* 0x040fe2000000000d */
[C---:B------:R-:W-:Y:S01]  /*6f80*/  FFMA R14, R35.reuse, R37, R14 ;  /* 0x00000025230e7223 */ /* 0x040fe2000000000e */
[----:B------:R-:W-:Y:S01]  /*6f90*/  FFMA R19, R35, R20, R19 ;  /* 0x0000001423137223 */ /* 0x000fe20000000013 */
[----:B------:R-:W-:Y:S01]  /*6fa0*/  F2FP.BF16.F32.PACK_AB R64, R9, R8 ;  /* 0x000000080940723e */ /* 0x000fe200000010ff */
[----:B------:R1:W-:Y:S01]  /*6fb0*/  STS.128 [R39+0x300], R44 ;  /* 0x0003002c27007388 */ /* 0x0003e20000000c00 */
[----:B------:R-:W-:Y:S02]  /*6fc0*/  F2FP.BF16.F32.PACK_AB R65, R15, R10 ;  /* 0x0000000a0f41723e */ /* 0x000fe400000010ff */
[----:B------:R-:W-:Y:S02]  /*6fd0*/  F2FP.BF16.F32.PACK_AB R66, R13, R12 ;  /* 0x0000000c0d42723e */ /* 0x000fe400000010ff */
[----:B------:R-:W-:Y:S05]  /*6fe0*/  F2FP.BF16.F32.PACK_AB R67, R19, R14 ;  /* 0x0000000e1343723e */ /* 0x000fea00000010ff */
[----:B------:R1:W-:Y:S01]  /*6ff0*/  STS.128 [R86+0x300], R64 ;  /* 0x0003004056007388 */ /* 0x0003e20000000c00 */
[----:B------:R-:W-:Y:S01]  /*7000*/  @!PT LDS RZ, [RZ] ;  /* 0x00000000fffff984 */ /* 0x000fe20000000800 */
[----:B------:R-:W-:Y:S01]  /*7010*/  @!PT LDS RZ, [RZ] ;  /* 0x00000000fffff984 */ /* 0x000fe20000000800 */
[----:B------:R-:W-:Y:S01]  /*7020*/  @!PT LDS RZ, [RZ] ;  /* 0x00000000fffff984 */ /* 0x000fe20000000800 */
[----:B------:R-:W-:Y:S01]  /*7030*/  @!PT LDS RZ, [RZ] ;  /* 0x00000000fffff984 */ /* 0x000fe20000000800 */
[----:B------:R2:W-:Y:S07]  /*7040*/  MEMBAR.ALL.CTA ;  /* 0x0000000000007992 */ /* 0x0005ee0000008000 */
[----:B--2---:R-:W2:Y:S02]  /*7050*/  FENCE.VIEW.ASYNC.S ;  /* 0x00000000000073c6 */ /* 0x004ea40000000000 */
[----:B--2---:R-:W-:Y:S06]  /*7060*/  BAR.SYNC.DEFER_BLOCKING 0x1, 0x80 ;  /* 0x0042000000007b1d */ /* 0x004fec0000010000 */
[----:B------:R-:W-:Y:S05]  /*7070*/  @P0 BRA `(.L_x_127) ;  /* 0x0000000000340947 */ /* 0x000fea0003800000 */
[----:B------:R-:W-:Y:S01]  /*7080*/  R2UR UR10, R38 ;  /* 0x00000000260a72ca */ /* 0x000fe200000e0000 */
[----:B------:R-:W-:Y:S01]  /*7090*/  UIADD3 UR8, UP0, UPT, UR54, 0x680, URZ ;  /* 0x0000068036087890 */ /* 0x000fe2000ff1e0ff */
[----:B------:R-:W-:Y:S01]  /*70a0*/  UMOV UR43, UR36 ;  /* 0x00000024002b7c82 */ /* 0x000fe20008000000 */
[----:B------:R-:W-:Y:S02]  /*70b0*/  UIADD3 UR5, UPT, UPT, UR41, 0x20, URZ ;  /* 0x0000002029057890 */ /* 0x000fe4000fffe0ff */
[----:B------:R-:W-:Y:S01]  /*70c0*/  UIADD3.X UR9, UPT, UPT, URZ, UR55, URZ, UP0, !UPT ;  /* 0x00000037ff097290 */ /* 0x000fe200087fe4ff */
[----:B------:R-:W-:Y:S01]  /*70d0*/  UMOV UR6, UR42 ;  /* 0x0000002a00067c82 */ /* 0x000fe20008000000 */
[----:B------:R-:W-:Y:S06]  /*70e0*/  UMOV UR7, UR36 ;  /* 0x0000002400077c82 */ /* 0x000fec0008000000 */
[----:B------:R-:W-:Y:S04]  /*70f0*/  UIADD3 UR10, UPT, UPT, UR48, UR10, URZ ;  /* 0x0000000a300a7290 */ /* 0x000fe8000fffe0ff */
[----:B------:R-:W-:Y:S02]  /*7100*/  UIADD3 UR40, UPT, UPT, UR10, 0x300, URZ ;  /* 0x000003000a287890 */ /* 0x000fe4000fffe0ff */
[----:B------:R-:W-:Y:S07]  /*7110*/  UIADD3 UR4, UPT, UPT, UR10, 0xb00, URZ ;  /* 0x00000b000a047890 */ /* 0x000fee000fffe0ff */
[----:B------:R2:W-:Y:S02]  /*7120*/  UTMASTG.3D [UR40], [UR8] ;  /* 0x00000028080073b5 */ /* 0x0005e40008010000 */
[----:B------:R2:W-:Y:S02]  /*7130*/  UTMASTG.3D [UR4], [UR8] ;  /* 0x00000004080073b5 */ /* 0x0005e40008010000 */
[----:B--2---:R0:W-:Y:S02]  /*7140*/  UTMACMDFLUSH ;  /* 0x00000000000079b7 */ /* 0x0041e40000000000 */
.L_x_127:
[----:B------:R-:W-:Y:S05]  /*7150*/  BSYNC.RECONVERGENT B0 ;  /* 0x0000000000007941 */ /* 0x000fea0003800200 */
.L_x_126:
[----:B------:R-:W-:Y:S01]  /*7160*/  UIADD3 UR40, UPT, UPT, UR56, 0x1, URZ ;  /* 0x0000000138287890 */ /* 0x000fe2000fffe0ff */
[----:B------:R-:W-:Y:S03]  /*7170*/  BSSY.RECONVERGENT B0, `(.L_x_128) ;  /* 0x0000005000007945 */ /* 0x000fe60003800200 */
[----:B------:R-:W-:Y:S04]  /*7180*/  UISETP.NE.AND UP0, UPT, UR40, 0x3, UPT ;  /* 0x000000032800788c */ /* 0x000fe8000bf05270 */
[----:B------:R-:W-:Y:S01]  /*7190*/  USEL UR43, UR40, URZ, UP0 ;  /* 0x000000ff282b7287 */ /* 0x000fe20008000000 */
[----:B------:R-:W-:Y:S11]  /*71a0*/  @P0 BRA `(.L_x_129) ;  /* 0x0000000000040947 */ /* 0x000ff60003800000 */
[----:B------:R-:W-:Y:S04]  /*71b0*/  DEPBAR.LE SB0, 0x1 ;  /* 0x000080400000791a */ /* 0x000fe80000000000 */
.L_x_129:
[----:B------:R-:W-:Y:S05]  /*71c0*/  BSYNC.RECONVERGENT B0 ;  /* 0x0000000000007941 */ /* 0x000fea0003800200 */
.L_x_128:
[----:B------:R-:W-:Y:S01]  /*71d0*/  BAR.SYNC.DEFER_BLOCKING 0x1, 0x80 ;  /* 0x0042000000007b1d */ /* 0x000fe20000010000 */
[----:B------:R-:W-:Y:S01]  /*71e0*/  ISETP.NE.AND P1, PT, R79, RZ, PT ;  /* 0x000000ff4f00720c */ /* 0x000fe20003f25270 */
[----:B------:R-:W-:Y:S01]  /*71f0*/  UISETP.NE.AND UP0, UPT, UR50, URZ, UPT ;  /* 0x000000ff3200728c */ /* 0x000fe2000bf05270 */
[----:B------:R-:W-:Y:S11]  /*7200*/  LEA R2, R80, UR48, 0x3 ;  /* 0x0000003050027c11 */ /* 0x000ff6000f8e18ff */
[----:B------:R-:W-:Y:S01]  /*7210*/  @P1 SHF.L.U32 R3, R83, 0x1f, RZ ;  /* 0x0000001f53031819 */ /* 0x000fe200000006ff */
[----:B------:R-:W-:Y:S06]  /*7220*/  BRA.U !UP0, `(.L_x_130) ;  /* 0x0000000108247547 */ /* 0x000fec000b800000 */
[----:B------:R-:W-:Y:S01]  /*7230*/  IMAD.U32 R5, RZ, RZ, UR49 ;  /* 0x00000031ff057e24 */ /* 0x000fe2000f8e00ff */
[----:B------:R-:W-:Y:S01]  /*7240*/  MOV R0, UR37 ;  /* 0x0000002500007c02 */ /* 0x000fe20008000f00 */
[----:B------:R-:W-:Y:S03]  /*7250*/  UIADD3 UR49, UPT, UPT, UR49, 0x1, URZ ;  /* 0x0000000131317890 */ /* 0x000fe6000fffe0ff */
[----:B------:R-:W-:Y:S01]  /*7260*/  @P1 LEA R5, R5, UR48, 0x3 ;  /* 0x0000003005051c11 */ /* 0x000fe2000f8e18ff */
[----:B------:R-:W-:Y:S04]  /*7270*/  UISETP.NE.AND UP0, UPT, UR49, 0x3, UPT ;  /* 0x000000033100788c */ /* 0x000fe8000bf05270 */
[----:B------:R-:W-:Y:S01]  /*7280*/  @P1 VIADD R5, R5, 0x128 ;  /* 0x0000012805051836 */ /* 0x000fe20000000000 */
[----:B------:R-:W-:Y:S04]  /*7290*/  USEL UR49, UR49, URZ, UP0 ;  /* 0x000000ff31317287 */ /* 0x000fe80008000000 */
[----:B------:R-:W-:Y:S04]  /*72a0*/  @P1 PRMT R0, R0, 0x654, R5 ;  /* 0x0000065400001816 */ /* 0x000fe80000000005 */
[----:B------:R2:W-:Y:S04]  /*72b0*/  @P1 SYNCS.ARRIVE.TRANS64.RED.A1T0 RZ, [R0+URZ], RZ ;  /* 0x000000ff00ff19a7 */ /* 0x0005e800081004ff */
.L_x_130:
[----:B------:R-:W3:Y:S01]  /*72c0*/  @P1 SYNCS.PHASECHK.TRANS64.TRYWAIT P0, [R2+URZ+0x110], R3 ;  /* 0x00011003020015a7 */ /* 0x000ee200080011ff */
[----:B------:R-:W-:Y:S01]  /*72d0*/  BSSY B1, `(.L_x_131) ;  /* 0x0000012000017945 */ /* 0x000fe20003800000 */
[----:B---3--:R-:W-:Y:S03]  /*72e0*/  @P1 SEL R82, RZ, 0x1, !P0 ;  /* 0x00000001ff521807 */ /* 0x008fe60004000000 */
[----:B------:R-:W-:Y:S05]  /*72f0*/  @!P1 BRA `(.L_x_132) ;  /* 0x00000000003c9947 */ /* 0x000fea0003800000 */
[----:B------:R-:W-:Y:S01]  /*7300*/  ISETP.NE.AND P1, PT, R85, RZ, PT ;  /* 0x000000ff5500720c */ /* 0x000fe20003f25270 */
[----:B------:R-:W-:Y:S01]  /*7310*/  BSSY B0, `(.L_x_133) ;  /* 0x0000009000007945 */ /* 0x000fe20003800000 */
[----:B------:R-:W-:Y:S11]  /*7320*/  ISETP.NE.AND P0, PT, R82, RZ, PT ;  /* 0x000000ff5200720c */ /* 0x000ff60003f05270 */
[----:B------:R-:W-:Y:S05]  /*7330*/  @P1 IMAD R80, R80, 0x1000, R81 ;  /* 0x0000100050501824 */ /* 0x000fea00078e0251 */
[----:B------:R-:W-:Y:S05]  /*7340*/  @P1 IADD3 R3, PT, PT, R80, UR48, RZ ;  /* 0x0000003050031c10 */ /* 0x000fea000fffe0ff */
[----:B--2---:R-:W-:Y:S01]  /*7350*/  @P1 IMAD.IADD R0, R84, 0x1, R3 ;  /* 0x0000000154001824 */ /* 0x004fe200078e0203 */
[----:B------:R-:W-:Y:S06]  /*7360*/  @P0 BRA `(.L_x_134) ;  /* 0x00000000000c0947 */ /* 0x000fec0003800000 */
[----:B------:R-:W-:Y:S04]  /*7370*/  SHF.L.U32 R83, R83, 0x1f, RZ ;  /* 0x0000001f53537819 */ /* 0x000fe800000006ff */
[----:B------:R-:W2:Y:S02]  /*7380*/  SYNCS.PHASECHK.TRANS64.TRYWAIT P0, [R2+URZ+0x110], R83 ;  /* 0x00011053020075a7 */ /* 0x000ea400080011ff */
[----:B--2---:R-:W-:Y:S05]  /*7390*/  @!P0 BRA `(.L_x_135) ;  /* 0x0000001800d08947 */ /* 0x004fea0003800000 */
.L_x_134:
[----:B------:R-:W-:Y:S05]  /*73a0*/  BSYNC B0 ;  /* 0x0000000000007941 */ /* 0x000fea0003800000 */
.L_x_133:
[----:B------:R-:W-:Y:S11]  /*73b0*/  ISETP.NE.AND P0, PT, R85, RZ, PT ;  /* 0x000000ff5500720c */ /* 0x000ff60003f05270 */
[----:B------:R-:W-:Y:S02]  /*73c0*/  @!UPT UIADD3 URZ, UPT, UPT, URZ, URZ, URZ ;  /* 0x000000fffffff290 */ /* 0x000fe4000fffe0ff */
[----:B------:R3:W4:Y:S04]  /*73d0*/  @P0 LDS.128 R40, [R80+UR48+0x300] ;  /* 0x0003003050280984 */ /* 0x0007280008000c00 */
[----:B------:R3:W1:Y:S02]  /*73e0*/  @P0 LDS.128 R48, [R0+0x300] ;  /* 0x0003000000300984 */ /* 0x0006640000000c00 */
.L_x_132:
[----:B------:R-:W-:Y:S05]  /*73f0*/  BSYNC B1 ;  /* 0x0000000000017941 */ /* 0x000fea0003800000 */
.L_x_131:
[----:B------:R-:W-:Y:S05]  /*7400*/  VIADD R3, R34, 0x10 ;  /* 0x0000001022037836 */ /* 0x000fea0000000000 */
[----:B------:R-:W-:Y:S04]  /*7410*/  SHF.R.U32.HI R3, RZ, 0x15, R3 ;  /* 0x00000015ff037819 */ /* 0x000fe80000011603 */
[----:B------:R-:W-:Y:S11]  /*7420*/  LOP3.LUT P0, RZ, R3, 0x3, R70, 0x48, !PT ;  /* 0x0000000303ff7812 */ /* 0x000ff60007804846 */
[----:B------:R-:W-:Y:S02]  /*7430*/  @!UPT UIADD3 URZ, UPT, UPT, URZ, URZ, URZ ;  /* 0x000000fffffff290 */ /* 0x000fe4000fffe0ff */
[----:B------:R-:W-:Y:S05]  /*7440*/  @!P0 BRA `(.L_x_136) ;  /* 0x0000000000408947 */ /* 0x000fea0003800000 */
[----:B------:R-:W5:Y:S01]  /*7450*/  LDCU.64 UR8, c[0x4][0x70] ;  /* 0x01000e00ff0877ac */ /* 0x000f620008000a00 */
[----:B------:R-:W-:Y:S01]  /*7460*/  MOV R3, 0x0 ;  /* 0x0000000000037802 */ /* 0x000fe20000000f00 */
[----:B------:R-:W-:Y:S02]  /*7470*/  HFMA2 R12, -RZ, RZ, 0, 5.9604644775390625e-08 ;  /* 0x00000001ff0c7431 */ /* 0x000fe400000001ff */
[----:B------:R-:W-:Y:S02]  /*7480*/  IMAD.MOV.U32 R8, RZ, RZ, 0x192 ;  /* 0x00000192ff087424 */ /* 0x000fe400078e00ff */
[----:B------:R-:W-:Y:S01]  /*7490*/  IMAD.MOV.U32 R13, RZ, RZ, RZ ;  /* 0x000000ffff0d7224 */ /* 0x000fe200078e00ff */
[----:B------:R-:W3:Y:S01]  /*74a0*/  LDCU.64 UR6, c[0x4][0x78] ;  /* 0x01000f00ff0677ac */ /* 0x000ee20008000a00 */
[----:B--2---:R-:W2:Y:S01]  /*74b0*/  LDC.64 R2, c[0x4][R3] ;  /* 0x0100000003027b82 */ /* 0x004ea20000000a00 */
[----:B------:R-:W4:Y:S01]  /*74c0*/  LDCU.64 UR4, c[0x4][0x10] ;  /* 0x01000200ff0477ac */ /* 0x000f220008000a00 */
[----:B-----5:R-:W-:Y:S01]  /*74d0*/  MOV R5, UR9 ;  /* 0x0000000900057c02 */ /* 0x020fe20008000f00 */
[----:B------:R-:W-:Y:S01]  /*74e0*/  IMAD.U32 R4, RZ, RZ, UR8 ;  /* 0x00000008ff047e24 */ /* 0x000fe2000f8e00ff */
[----:B---3--:R-:W-:Y:S01]  /*74f0*/  MOV R7, UR7 ;  /* 0x0000000700077c02 */ /* 0x008fe20008000f00 */
[----:B------:R-:W-:Y:S01]  /*7500*/  IMAD.U32 R6, RZ, RZ, UR6 ;  /* 0x00000006ff067e24 */ /* 0x000fe2000f8e00ff */
[----:B----4-:R-:W-:Y:S01]  /*7510*/  MOV R11, UR5 ;  /* 0x00000005000b7c02 */ /* 0x010fe20008000f00 */
[----:B------:R-:W-:Y:S02]  /*7520*/  IMAD.U32 R10, RZ, RZ, UR4 ;  /* 0x00000004ff0a7e24 */ /* 0x000fe4000f8e00ff */
[----:B------:R-:W-:Y:S07]  /*7530*/  LEPC R20, `(.L_x_136) ;  /* 0x000000001014794e */ /* 0x000fee0000000000 */
[----:B-12---:R-:W-:Y:S05]  /*7540*/  CALL.ABS.NOINC R2 ;  /* 0x0000000002007343 */ /* 0x006fea0003c00000 */
.L_x_136:
[----:B------:R-:W-:Y:S01]  /*7550*/  ISETP.NE.AND P0, PT, R74, RZ, PT ;  /* 0x000000ff4a00720c */ /* 0x000fe20003f05270 */
[----:B------:R-:W-:Y:S05]  /*7560*/  WARPSYNC.ALL ;  /* 0x0000000000007948 */ /* 0x000fea0003800000 */
[----:B------:R-:W-:Y:S01]  /*7570*/  R2UR UR4, R34 ;  /* 0x00000000220472ca */ /* 0x000fe200000e0000 */
[----:B------:R-:W-:Y:S01]  /*7580*/  BSSY.RECONVERGENT B0, `(.L_x_137) ;  /* 0x000005a000007945 */ /* 0x000fe20003800200 */
[C---:B----4-:R-:W-:Y:S02]  /*7590*/  SHF.L.U32 R20, R40.reuse, 0x10, RZ ;  /* 0x0000001028147819 */ /* 0x050fe400000006ff */
[----:B------:R-:W-:Y:S02]  /*75a0*/  LOP3.LUT R36, R40, 0xffff0000, RZ, 0xc0, !PT ;  /* 0xffff000028247812 */ /* 0x000fe400078ec0ff */
[C---:B------:R-:W-:Y:S02]  /*75b0*/  SHF.L.U32 R21, R41.reuse, 0x10, RZ ;  /* 0x0000001029157819 */ /* 0x040fe400000006ff */
[----:B------:R-:W-:Y:S02]  /*75c0*/  LOP3.LUT R37, R41, 0xffff0000, RZ, 0xc0, !PT ;  /* 0xffff000029257812 */ /* 0x000fe400078ec0ff */
[C---:B-1----:R-:W-:Y:S02]  /*75d0*/  SHF.L.U32 R39, R42.reuse, 0x10, RZ ;  /* 0x000000102a277819 */ /* 0x042fe400000006ff */
[----:B------:R-:W-:Y:S01]  /*75e0*/  LOP3.LUT R38, R42, 0xffff0000, RZ, 0xc0, !PT ;  /* 0xffff00002a267812 */ /* 0x000fe200078ec0ff */
[----:B------:R-:W1:Y:S01]  /*75f0*/  LDTM.x16 R4, tmem[UR4+0x10] ;  /* 0x00001004000479ee */ /* 0x000e620008240000 */
[C---:B------:R-:W-:Y:S01]  /*7600*/  SHF.L.U32 R40, R43.reuse, 0x10, RZ ;  /* 0x000000102b287819 */ /* 0x040fe200000006ff */
[----:B------:R-:W-:Y:S01]  /*7610*/  NOP ;  /* 0x0000000000007918 */ /* 0x000fe20000000000 */
[----:B------:R-:W-:Y:S02]  /*7620*/  LOP3.LUT R42, R43, 0xffff0000, RZ, 0xc0, !PT ;  /* 0xffff00002b2a7812 */ /* 0x000fe400078ec0ff */
[C---:B------:R-:W-:Y:S02]  /*7630*/  SHF.L.U32 R41, R48.reuse, 0x10, RZ ;  /* 0x0000001030297819 */ /* 0x040fe400000006ff */
[----:B------:R-:W-:Y:S02]  /*7640*/  LOP3.LUT R44, R48, 0xffff0000, RZ, 0xc0, !PT ;  /* 0xffff0000302c7812 */ /* 0x000fe400078ec0ff */
[----:B------:R-:W-:Y:S02]  /*7650*/  MOV R81, UR43 ;  /* 0x0000002b00517c02 */ /* 0x000fe40008000f00 */
[C---:B------:R-:W-:Y:S02]  /*7660*/  SHF.L.U32 R43, R49.reuse, 0x10, RZ ;  /* 0x00000010312b7819 */ /* 0x040fe400000006ff */
[----:B------:R-:W-:Y:S02]  /*7670*/  LOP3.LUT R46, R49, 0xffff0000, RZ, 0xc0, !PT ;  /* 0xffff0000312e7812 */ /* 0x000fe400078ec0ff */
[----:B------:R-:W-:Y:S02]  /*7680*/  SHF.L.U32 R45, R50, 0x10, RZ ;  /* 0x00000010322d7819 */ /* 0x000fe400000006ff */
[----:B------:R-:W-:Y:S02]  /*7690*/  LEA R82, R81, R68, 0xb ;  /* 0x0000004451527211 */ /* 0x000fe400078e58ff */
[----:B------:R-:W-:Y:S02]  /*76a0*/  IADD3 R76, PT, PT, R76, 0x190, RZ ;  /* 0x000001904c4c7810 */ /* 0x000fe40007ffe0ff */
[----:B------:R-:W-:Y:S02]  /*76b0*/  LEA R85, R82, UR48, 0x1 ;  /* 0x0000003052557c11 */ /* 0x000fe4000f8e08ff */
[----:B------:R-:W-:Y:S01]  /*76c0*/  LOP3.LUT R76, R76, 0xfefffff8, RZ, 0xc0, !PT ;  /* 0xfefffff84c4c7812 */ /* 0x000fe200078ec0ff */
[----:B-1----:R-:W-:Y:S01]  /*76d0*/  FMUL R4, R32, R4 ;  /* 0x0000000420047220 */ /* 0x002fe20000400000 */
[----:B------:R-:W-:Y:S01]  /*76e0*/  IADD3 R84, PT, PT, R84, R85, RZ ;  /* 0x0000005554547210 */ /* 0x000fe20007ffe0ff */
[C---:B------:R-:W-:Y:S01]  /*76f0*/  FMUL R5, R32.reuse, R5 ;  /* 0x0000000520057220 */ /* 0x040fe20000400000 */
[----:B------:R1:W-:Y:S01]  /*7700*/  SYNCS.ARRIVE.TRANS64.RED.A1T0 RZ, [R76+URZ], RZ ;  /* 0x000000ff4cff79a7 */ /* 0x0003e200081004ff */
[C---:B------:R-:W-:Y:S01]  /*7710*/  FFMA R4, R35.reuse, R20, R4 ;  /* 0x0000001423047223 */ /* 0x040fe20000000004 */
[C---:B------:R-:W-:Y:S01]  /*7720*/  FMUL R6, R32.reuse, R6 ;  /* 0x0000000620067220 */ /* 0x040fe20000400000 */
[C---:B------:R-:W-:Y:S01]  /*7730*/  FFMA R5, R35.reuse, R36, R5 ;  /* 0x0000002423057223 */ /* 0x040fe20000000005 */
[C---:B--23--:R-:W-:Y:S01]  /*7740*/  FMUL R0, R32.reuse, R7 ;  /* 0x0000000720007220 */ /* 0x04cfe20000400000 */
[C---:B------:R-:W-:Y:S01]  /*7750*/  FMUL R2, R32.reuse, R8 ;  /* 0x0000000820027220 */ /* 0x040fe20000400000 */
[C---:B------:R-:W-:Y:S01]  /*7760*/  FMUL R3, R32.reuse, R9 ;  /* 0x0000000920037220 */ /* 0x040fe20000400000 */
[C---:B------:R-:W-:Y:S01]  /*7770*/  FFMA R6, R35.reuse, R21, R6 ;  /* 0x0000001523067223 */ /* 0x040fe20000000006 */
        /* <DEDUP_REMOVED lines=10> */
[----:B------:R-:W-:Y:S01]  /*7820*/  FMUL R15, R32, R15 ;  /* 0x0000000f200f7220 */ /* 0x000fe20000400000 */
[C---:B------:R-:W-:Y:S01]  /*7830*/  FFMA R8, R35.reuse, R41, R8 ;  /* 0x0000002923087223 */ /* 0x040fe20000000008 */
[----:B------:R-:W-:Y:S01]  /*7840*/  LOP3.LUT R48, R50, 0xffff0000, RZ, 0xc0, !PT ;  /* 0xffff000032307812 */ /* 0x000fe200078ec0ff */
[C---:B------:R-:W-:Y:S01]  /*7850*/  FMUL R12, R32.reuse, R16 ;  /* 0x00000010200c7220 */ /* 0x040fe20000400000 */
[----:B------:R-:W-:Y:S01]  /*7860*/  FFMA R9, R35, R44, R9 ;  /* 0x0000002c23097223 */ /* 0x000fe20000000009 */
[----:B------:R-:W-:Y:S01]  /*7870*/  SHF.L.U32 R47, R51, 0x10, RZ ;  /* 0x00000010332f7819 */ /* 0x000fe200000006ff */
[C---:B------:R-:W-:Y:S01]  /*7880*/  FMUL R13, R32.reuse, R17 ;  /* 0x00000011200d7220 */ /* 0x040fe20000400000 */
[----:B------:R-:W-:Y:S01]  /*7890*/  FFMA R10, R35, R43, R10 ;  /* 0x0000002b230a7223 */ /* 0x000fe2000000000a */
[----:B------:R-:W-:Y:S01]  /*78a0*/  LOP3.LUT R50, R51, 0xffff0000, RZ, 0xc0, !PT ;  /* 0xffff000033327812 */ /* 0x000fe200078ec0ff */
[C---:B------:R-:W-:Y:S01]  /*78b0*/  FMUL R14, R32.reuse, R18 ;  /* 0x00000012200e7220 */ /* 0x040fe20000400000 */
[----:B------:R-:W-:Y:S01]  /*78c0*/  FFMA R15, R35, R46, R15 ;  /* 0x0000002e230f7223 */ /* 0x000fe2000000000f */
[----:B------:R-:W-:Y:S01]  /*78d0*/  FMUL R19, R32, R19 ;  /* 0x0000001320137220 */ /* 0x000fe20000400000 */
[----:B------:R-:W-:Y:S01]  /*78e0*/  F2FP.BF16.F32.PACK_AB R64, R5, R4 ;  /* 0x000000040540723e */ /* 0x000fe200000010ff */
[C---:B------:R-:W-:Y:S01]  /*78f0*/  FFMA R12, R35.reuse, R45, R12 ;  /* 0x0000002d230c7223 */ /* 0x040fe2000000000c */
[----:B------:R-:W-:Y:S01]  /*7900*/  F2FP.BF16.F32.PACK_AB R65, R0, R6 ;  /* 0x000000060041723e */ /* 0x000fe200000010ff */
[----:B------:R-:W-:Y:S01]  /*7910*/  FFMA R13, R35, R48, R13 ;  /* 0x00000030230d7223 */ /* 0x000fe2000000000d */
[----:B------:R-:W-:Y:S01]  /*7920*/  F2FP.BF16.F32.PACK_AB R66, R3, R2 ;  /* 0x000000020342723e */ /* 0x000fe200000010ff */
[----:B------:R-:W-:Y:S01]  /*7930*/  FFMA R14, R35, R47, R14 ;  /* 0x0000002f230e7223 */ /* 0x000fe2000000000e */
[----:B------:R-:W-:Y:S01]  /*7940*/  F2FP.BF16.F32.PACK_AB R67, R11, R7 ;  /* 0x000000070b43723e */ /* 0x000fe200000010ff */
[----:B------:R-:W-:Y:S01]  /*7950*/  FFMA R19, R35, R50, R19 ;  /* 0x0000003223137223 */ /* 0x000fe20000000013 */
[----:B------:R-:W-:Y:S02]  /*7960*/  F2FP.BF16.F32.PACK_AB R80, R9, R8 ;  /* 0x000000080950723e */ /* 0x000fe400000010ff */
[----:B------:R-:W-:Y:S01]  /*7970*/  F2FP.BF16.F32.PACK_AB R81, R15, R10 ;  /* 0x0000000a0f51723e */ /* 0x000fe200000010ff */
[----:B------:R1:W-:Y:S01]  /*7980*/  STS.128 [R85+0x300], R64 ;  /* 0x0003004055007388 */ /* 0x0003e20000000c00 */
        /* <DEDUP_REMOVED lines=11> */
[----:B------:R-:W-:Y:S02]  /*7a40*/  UIADD3 UR12, UP0, UPT, UR54, 0x680, URZ ;  /* 0x00000680360c7890 */ /* 0x000fe4000ff1e0ff */
[----:B------:R-:W-:Y:S02]  /*7a50*/  ULEA UR4, UR43, UR48, 0xc ;  /* 0x000000302b047291 */ /* 0x000fe4000f8e60ff */
[----:B------:R-:W-:Y:S02]  /*7a60*/  UIADD3 UR9, UPT, UPT, UR41, 0x10, URZ ;  /* 0x0000001029097890 */ /* 0x000fe4000fffe0ff */
[----:B------:R-:W-:Y:S02]  /*7a70*/  UIADD3 UR8, UPT, UPT, UR4, 0x300, URZ ;  /* 0x0000030004087890 */ /* 0x000fe4000fffe0ff */
[----:B------:R-:W-:Y:S01]  /*7a80*/  UIADD3.X UR13, UPT, UPT, URZ, UR55, URZ, UP0, !UPT ;  /* 0x00000037ff0d7290 */ /* 0x000fe200087fe4ff */
[----:B------:R-:W-:Y:S01]  /*7a90*/  UMOV UR10, UR42 ;  /* 0x0000002a000a7c82 */ /* 0x000fe20008000000 */
[----:B------:R-:W-:Y:S01]  /*7aa0*/  UMOV UR11, UR36 ;  /* 0x00000024000b7c82 */ /* 0x000fe20008000000 */
[----:B------:R-:W-:Y:S02]  /*7ab0*/  UIADD3 UR5, UPT, UPT, UR41, 0x30, URZ ;  /* 0x0000003029057890 */ /* 0x000fe4000fffe0ff */
[----:B------:R-:W-:Y:S01]  /*7ac0*/  UIADD3 UR4, UPT, UPT, UR4, 0xb00, URZ ;  /* 0x00000b0004047890 */ /* 0x000fe2000fffe0ff */
[----:B------:R-:W-:Y:S03]  /*7ad0*/  UMOV UR6, UR42 ;  /* 0x0000002a00067c82 */ /* 0x000fe60008000000 */
[----:B------:R2:W-:Y:S01]  /*7ae0*/  UTMASTG.3D [UR8], [UR12] ;  /* 0x000000080c0073b5 */ /* 0x0005e20008010000 */
[----:B------:R-:W-:Y:S04]  /*7af0*/  UMOV UR7, UR36 ;  /* 0x0000002400077c82 */ /* 0x000fe80008000000 */
[----:B------:R2:W-:Y:S02]  /*7b00*/  UTMASTG.3D [UR4], [UR12] ;  /* 0x000000040c0073b5 */ /* 0x0005e40008010000 */
[----:B--2---:R0:W-:Y:S02]  /*7b10*/  UTMACMDFLUSH ;  /* 0x00000000000079b7 */ /* 0x0041e40000000000 */
.L_x_138:
[----:B------:R-:W-:Y:S05]  /*7b20*/  BSYNC.RECONVERGENT B0 ;  /* 0x0000000000007941 */ /* 0x000fea0003800200 */
.L_x_137:
[----:B------:R-:W-:Y:S01]  /*7b30*/  UIADD3 UR43, UPT, UPT, UR43, 0x1, URZ ;  /* 0x000000012b2b7890 */ /* 0x000fe2000fffe0ff */
[----:B------:R-:W-:Y:S03]  /*7b40*/  BSSY.RECONVERGENT B0, `(.L_x_139) ;  /* 0x0000008000007945 */ /* 0x000fe60003800200 */
[----:B------:R-:W-:Y:S04]  /*7b50*/  UISETP.NE.AND UP0, UPT, UR43, 0x3, UPT ;  /* 0x000000032b00788c */ /* 0x000fe8000bf05270 */
[----:B------:R-:W-:Y:S02]  /*7b60*/  UISETP.EQ.XOR UP1, UPT, UR40, 0x3, !UP0 ;  /* 0x000000032800788c */ /* 0x000fe4000c722a70 */
[----:B------:R-:W-:Y:S02]  /*7b70*/  USEL UR56, UR43, URZ, UP0 ;  /* 0x000000ff2b387287 */ /* 0x000fe40008000000 */
[----:B------:R-:W-:Y:S04]  /*7b80*/  USEL UR4, URZ, 0x1, !UP1 ;  /* 0x00000001ff047887 */ /* 0x000fe8000c800000 */
[----:B------:R-:W-:Y:S01]  /*7b90*/  ULOP3.LUT UR51, UR51, UR4, URZ, 0x3c, !UPT ;  /* 0x0000000433337292 */ /* 0x000fe2000f8e3cff */
[----:B------:R-:W-:Y:S11]  /*7ba0*/  @P0 BRA `(.L_x_140) ;  /* 0x0000000000040947 */ /* 0x000ff60003800000 */
[----:B------:R-:W-:Y:S04]  /*7bb0*/  DEPBAR.LE SB0, 0x1 ;  /* 0x000080400000791a */ /* 0x000fe80000000000 */
.L_x_140:
[----:B------:R-:W-:Y:S05]  /*7bc0*/  BSYNC.RECONVERGENT B0 ;  /* 0x0000000000007941 */ /* 0x000fea0003800200 */
.L_x_139:
[----:B------:R-:W-:Y:S01]  /*7bd0*/  BAR.SYNC.DEFER_BLOCKING 0x1, 0x80 ;  /* 0x0042000000007b1d */ /* 0x000fe20000010000 */
[----:B------:R-:W-:Y:S01]  /*7be0*/  UISETP.NE.AND UP0, UPT, UR50, -0x2, UPT ;  /* 0xfffffffe3200788c */ /* 0x000fe2000bf05270 */
[----:B------:R-:W-:Y:S08]  /*7bf0*/  IADD3 R0, PT, PT, R30, 0x1, RZ ;  /* 0x000000011e007810 */ /* 0x000ff00007ffe0ff */
[----:B------:R-:W-:Y:S05]  /*7c00*/  BRA.U !UP0, `(.L_x_141) ;  /* 0x0000000108287547 */ /* 0x000fea000b800000 */
[----:B------:R-:W-:Y:S01]  /*7c10*/  ISETP.NE.AND P0, PT, R79, RZ, PT ;  /* 0x000000ff4f00720c */ /* 0x000fe20003f05270 */
[----:B------:R-:W-:Y:S01]  /*7c20*/  IMAD.U32 R3, RZ, RZ, UR49 ;  /* 0x00000031ff037e24 */ /* 0x000fe2000f8e00ff */
[----:B------:R-:W-:Y:S01]  /*7c30*/  UIADD3 UR49, UPT, UPT, UR49, 0x1, URZ ;  /* 0x0000000131317890 */ /* 0x000fe2000fffe0ff */
[----:B------:R-:W-:Y:S03]  /*7c40*/  IMAD.U32 R2, RZ, RZ, UR37 ;  /* 0x00000025ff027e24 */ /* 0x000fe6000f8e00ff */
[----:B------:R-:W-:Y:S04]  /*7c50*/  UISETP.NE.AND UP0, UPT, UR49, 0x3, UPT ;  /* 0x000000033100788c */ /* 0x000fe8000bf05270 */
[----:B------:R-:W-:Y:S03]  /*7c60*/  USEL UR49, UR49, URZ, UP0 ;  /* 0x000000ff31317287 */ /* 0x000fe60008000000 */
[----:B------:R-:W-:Y:S05]  /*7c70*/  @P0 LEA R3, R3, UR48, 0x3 ;  /* 0x0000003003030c11 */ /* 0x000fea000f8e18ff */
[----:B------:R-:W-:Y:S05]  /*7c80*/  @P0 VIADD R3, R3, 0x128 ;  /* 0x0000012803030836 */ /* 0x000fea0000000000 */
[----:B------:R-:W-:Y:S04]  /*7c90*/  @P0 PRMT R2, R2, 0x654, R3 ;  /* 0x0000065402020816 */ /* 0x000fe80000000003 */
[----:B------:R2:W-:Y:S03]  /*7ca0*/  @P0 SYNCS.ARRIVE.TRANS64.RED.A1T0 RZ, [R2+URZ], RZ ;  /* 0x000000ff02ff09a7 */ /* 0x0005e600081004ff */
.L_x_141:
[----:B------:R-:W-:Y:S01]  /*7cb0*/  ISETP.NE.AND P2, PT, R75, RZ, PT ;  /* 0x000000ff4b00720c */ /* 0x000fe20003f45270 */
[----:B------:R-:W-:Y:S01]  /*7cc0*/  UIADD3 UR50, UPT, UPT, UR50, 0x2, URZ ;  /* 0x0000000232327890 */ /* 0x000fe2000fffe0ff */
[----:B------:R-:W-:Y:S01]  /*7cd0*/  ISETP.NE.AND P0, PT, R78, 0x2, PT ;  /* 0x000000024e00780c */ /* 0x000fe20003f05270 */
[----:B------:R-:W-:Y:S01]  /*7ce0*/  IMAD.IADD R20, R29, 0x1, R58 ;  /* 0x000000011d147824 */ /* 0x000fe200078e023a */
[----:B------:R-:W-:Y:S01]  /*7cf0*/  ISETP.NE.AND P1, PT, R0, 0x4, PT ;  /* 0x000000040000780c */ /* 0x000fe20003f25270 */
[----:B------:R-:W-:Y:S01]  /*7d00*/  IMAD.IADD R21, R31, 0x1, R60 ;  /* 0x000000011f157824 */ /* 0x000fe200078e023c */
[----:B------:R-:W-:Y:S02]  /*7d10*/  SEL R3, RZ, 0x1, P0 ;  /* 0x00000001ff037807 */ /* 0x000fe40000000000 */
[----:B--2---:R-:W-:Y:S02]  /*7d20*/  SEL R2, RZ, 0x1, P1 ;  /* 0x00000001ff027807 */ /* 0x004fe40000800000 */
[----:B------:R-:W-:Y:S02]  /*7d30*/  LOP3.LUT R72, R72, R3, RZ, 0x3c, !PT ;  /* 0x0000000348487212 */ /* 0x000fe400078e3cff */
[----:B------:R-:W-:Y:S02]  /*7d40*/  LOP3.LUT R73, R73, R2, RZ, 0x3c, !PT ;  /* 0x0000000249497212 */ /* 0x000fe400078e3cff */
[----:B------:R-:W-:Y:S02]  /*7d50*/  @P2 R2UR UR36, R71 ;  /* 0x00000000472422ca */ /* 0x000fe400000e0000 */
[----:B------:R-:W-:Y:S02]  /*7d60*/  SEL R78, R78, RZ, P0 ;  /* 0x000000ff4e4e7207 */ /* 0x000fe40000000000 */
[----:B------:R-:W-:Y:S01]  /*7d70*/  SEL R30, R0, RZ, P1 ;  /* 0x000000ff001e7207 */ /* 0x000fe20000800000 */
[----:B------:R-:W-:Y:S10]  /*7d80*/  @P2 BRA `(.L_x_142) ;  /* 0xffffffdc00c82947 */ /* 0x000ff4000383ffff */
[----:B------:R-:W-:-:S09]  /*7d90*/  UISETP.NE.AND UP0, UPT, UR53, URZ, UPT ;  /* 0x000000ff3500728c */ /* 0x000fd2000bf05270 */
[----:B------:R-:W-:Y:S05]  /*7da0*/  BRA.U !UP0, `(.L_x_143) ;  /* 0x0000000108487547 */ /* 0x000fea000b800000 */
[----:B------:R-:W2:Y:S02]  /*7db0*/  LDCU.64 UR4, c[0x0][0x890] ;  /* 0x00011200ff0477ac */ /* 0x000ea40008000a00 */
[----:B--2---:R-:W-:-:S04]  /*7dc0*/  UISETP.NE.U32.AND UP0, UPT, UR4, URZ, UPT ;  /* 0x000000ff0400728c */ /* 0x004fc8000bf05070 */
[----:B------:R-:W-:-:S09]  /*7dd0*/  UISETP.NE.AND.EX UP0, UPT, UR5, URZ, UPT, UP0 ;  /* 0x000000ff0500728c */ /* 0x000fd2000bf05300 */
[----:B------:R-:W-:Y:S05]  /*7de0*/  BRA.U UP0, `(.L_x_144) ;  /* 0x00000001000c7547 */ /* 0x000fea000b800000 */
[----:B------:R-:W-:-:S13]  /*7df0*/  FSETP.NEU.AND P0, PT, R35, RZ, PT ;  /* 0x000000ff2300720b */ /* 0x000fda0003f0d000 */
[----:B------:R-:W-:Y:S05]  /*7e00*/  @!P0 EXIT ;  /* 0x000000000000894d */ /* 0x000fea0003800000 */
[----:B------:R-:W-:Y:S05]  /*7e10*/  BRA `(.L_x_143) ;  /* 0x00000000002c7947 */ /* 0x000fea0003800000 */
.L_x_144:
[----:B------:R-:W-:Y:S01]  /*7e20*/  ISETP.NE.AND P0, PT, R77, RZ, PT ;  /* 0x000000ff4d00720c */ /* 0x000fe20003f05270 */
[----:B------:R-:W-:-:S12]  /*7e30*/  BSSY.RECONVERGENT B0, `(.L_x_143) ;  /* 0x0000009000007945 */ /* 0x000fd80003800200 */
[----:B------:R-:W-:Y:S05]  /*7e40*/  @P0 BRA `(.L_x_145) ;  /* 0x0000000000140947 */ /* 0x000fea0003800000 */
[----:B------:R-:W2:Y:S02]  /*7e50*/  LDCU.64 UR4, c[0x0][0x888] ;  /* 0x00011100ff0477ac */ /* 0x000ea40008000a00 */
[----:B--2---:R-:W-:-:S04]  /*7e60*/  ISETP.NE.U32.AND P0, PT, RZ, UR4, PT ;  /* 0x00000004ff007c0c */ /* 0x004fc8000bf05070 */
[----:B------:R-:W-:-:S13]  /*7e70*/  ISETP.NE.AND.EX P0, PT, RZ, UR5, PT, P0 ;  /* 0x00000005ff007c0c */ /* 0x000fda000bf05300 */
[----:B------:R-:W-:Y:S05]  /*7e80*/  @!P0 EXIT ;  /* 0x000000000000894d */ /* 0x000fea0003800000 */
[----:B------:R-:W-:Y:S05]  /*7e90*/  BRA `(.L_x_146) ;  /* 0x0000000000087947 */ /* 0x000fea0003800000 */
.L_x_145:
[----:B------:R-:W-:-:S13]  /*7ea0*/  FSETP.NEU.AND P0, PT, R35, RZ, PT ;  /* 0x000000ff2300720b */ /* 0x000fda0003f0d000 */
[----:B------:R-:W-:Y:S05]  /*7eb0*/  @!P0 EXIT ;  /* 0x000000000000894d */ /* 0x000fea0003800000 */
.L_x_146:
[----:B------:R-:W-:Y:S05]  /*7ec0*/  BSYNC.RECONVERGENT B0 ;  /* 0x0000000000007941 */ /* 0x000fea0003800200 */
.L_x_143:
[----:B------:R-:W-:Y:S01]  /*7ed0*/  ULEA UR4, UR49, UR48, 0x3 ;  /* 0x0000003031047291 */ /* 0x000fe2000f8e18ff */
[----:B------:R-:W-:-:S04]  /*7ee0*/  DEPBAR.LE SB0, 0x0 ;  /* 0x000080000000791a */ /* 0x000fc80000000000 */
[----:B------:R-:W-:-:S04]  /*7ef0*/  UIADD3 UR4, UPT, UPT, UR4, 0x128, URZ ;  /* 0x0000012804047890 */ /* 0x000fc8000fffe0ff */
[----:B------:R-:W-:-:S09]  /*7f00*/  UPRMT UR4, UR37, 0x654, UR4 ;  /* 0x0000065425047896 */ /* 0x000fd20008000004 */
[----:B------:R-:W-:Y:S01]  /*7f10*/  SYNCS.ARRIVE.TRANS64.RED.A1T0 RZ, [UR4], RZ ;  /* 0x000000ffffff79a7 */ /* 0x000fe20008100404 */
[----:B------:R-:W-:Y:S05]  /*7f20*/  EXIT ;  /* 0x000000000000794d */ /* 0x000fea0003800000 */
.L_x_25:
[----:B--2---:R2:W4:Y:S02]  /*7f30*/  SYNCS.PHASECHK.TRANS64.TRYWAIT P0, [R3+URZ+0x1c0], R2 ;  /* 0x0001c002030075a7 */ /* 0x00452400080011ff */
[----:B----4-:R-:W-:Y:S05]  /*7f40*/  @!P0 NANOSLEEP.SYNCS 0x989680 ;  /* 0x009896800000895d */ /* 0x010fea0003900000 */
[----:B------:R-:W4:Y:S02]  /*7f50*/  @!P0 SYNCS.PHASECHK.TRANS64 P0, [R3+URZ+0x1c0], R2 ;  /* 0x0001c002030085a7 */ /* 0x000f2400080010ff */
[----:B----4-:R-:W-:Y:S05]  /*7f60*/  @!P0 BRA `(.L_x_25) ;  /* 0xfffffffc00f08947 */ /* 0x010fea000383ffff */
[----:B------:R-:W-:Y:S05]  /*7f70*/  BRA `(.L_x_147) ;  /* 0xffffff9800947947 */ /* 0x000fea000383ffff */
.L_x_28:
[----:B-1----:R-:W-:-:S07]  /*7f80*/  MOV R2, UR33 ;  /* 0x0000002100027c02 */ /* 0x002fce0008000f00 */
.L_x_148:
[----:B-1----:R1:W2:Y:S02]  /*7f90*/  SYNCS.PHASECHK.TRANS64.TRYWAIT P0, [R2+URZ+0x88], R5 ;  /* 0x00008805020075a7 */ /* 0x0022a400080011ff */
[----:B--2---:R-:W-:Y:S05]  /*7fa0*/  @!P0 NANOSLEEP.SYNCS 0x989680 ;  /* 0x009896800000895d */ /* 0x004fea0003900000 */
[----:B------:R-:W2:Y:S02]  /*7fb0*/  @!P0 SYNCS.PHASECHK.TRANS64 P0, [R2+URZ+0x88], R5 ;  /* 0x00008805020085a7 */ /* 0x000ea400080010ff */
[----:B--2---:R-:W-:Y:S05]  /*7fc0*/  @!P0 BRA `(.L_x_148) ;  /* 0xfffffffc00f08947 */ /* 0x004fea000383ffff */
[----:B------:R-:W-:Y:S05]  /*7fd0*/  BRA `(.L_x_27) ;  /* 0xffffff9800fc7947 */ /* 0x000fea000383ffff */
.L_x_35:
[----:B-1----:R-:W-:-:S07]  /*7fe0*/  MOV R2, UR17 ;  /* 0x0000001100027c02 */ /* 0x002fce0008000f00 */
.L_x_149:
[----:B-1----:R1:W2:Y:S02]  /*7ff0*/  SYNCS.PHASECHK.TRANS64.TRYWAIT P0, [R2+URZ+0x88], R5 ;  /* 0x00008805020075a7 */ /* 0x0022a400080011ff */
[----:B--2---:R-:W-:Y:S05]  /*8000*/  @!P0 NANOSLEEP.SYNCS 0x989680 ;  /* 0x009896800000895d */ /* 0x004fea0003900000 */
[----:B------:R-:W2:Y:S02]  /*8010*/  @!P0 SYNCS.PHASECHK.TRANS64 P0, [R2+URZ+0x88], R5 ;  /* 0x00008805020085a7 */ /* 0x000ea400080010ff */
[----:B--2---:R-:W-:Y:S05]  /*8020*/  @!P0 BRA `(.L_x_149) ;  /* 0xfffffffc00f08947 */ /* 0x004fea000383ffff */
[----:B------:R-:W-:Y:S05]  /*8030*/  BRA `(.L_x_34) ;  /* 0xffffff9c00b87947 */ /* 0x000fea000383ffff */
.L_x_40:
[----:B-1----:R1:W2:Y:S02]  /*8040*/  SYNCS.PHASECHK.TRANS64.TRYWAIT P0, [R2+URZ+0x150], R3 ;  /* 0x00015003020075a7 */ /* 0x0022a400080011ff */
[----:B--2---:R-:W-:Y:S05]  /*8050*/  @!P0 NANOSLEEP.SYNCS 0x989680 ;  /* 0x009896800000895d */ /* 0x004fea0003900000 */
[----:B------:R-:W2:Y:S02]  /*8060*/  @!P0 SYNCS.PHASECHK.TRANS64 P0, [R2+URZ+0x150], R3 ;  /* 0x00015003020085a7 */ /* 0x000ea400080010ff */
[----:B--2---:R-:W-:Y:S05]  /*8070*/  @!P0 BRA `(.L_x_40) ;  /* 0xfffffffc00f08947 */ /* 0x004fea000383ffff */
[----:B------:R-:W-:Y:S05]  /*8080*/  BRA `(.L_x_150) ;  /* 0xffffffa0005c7947 */ /* 0x000fea000383ffff */
.L_x_44:
[----:B---3--:R-:W-:-:S07]  /*8090*/  MOV R0, UR4 ;  /* 0x0000000400007c02 */ /* 0x008fce0008000f00 */
.L_x_151:
[----:B-1----:R1:W2:Y:S02]  /*80a0*/  SYNCS.PHASECHK.TRANS64.TRYWAIT P0, [R0+URZ], R3 ;  /* 0x00000003000075a7 */ /* 0x0022a400080011ff */
[----:B--2---:R-:W-:Y:S05]  /*80b0*/  @!P0 NANOSLEEP.SYNCS 0x989680 ;  /* 0x009896800000895d */ /* 0x004fea0003900000 */
[----:B------:R-:W2:Y:S02]  /*80c0*/  @!P0 SYNCS.PHASECHK.TRANS64 P0, [R0+URZ], R3 ;  /* 0x00000003000085a7 */ /* 0x000ea400080010ff */
[----:B--2---:R-:W-:Y:S05]  /*80d0*/  @!P0 BRA `(.L_x_151) ;  /* 0xfffffffc00f08947 */ /* 0x004fea000383ffff */
[----:B------:R-:W-:Y:S05]  /*80e0*/  BRA `(.L_x_152) ;  /* 0xffffffa400cc7947 */ /* 0x000fea000383ffff */
.L_x_45:
[----:B---3--:R-:W-:-:S07]  /*80f0*/  MOV R0, UR4 ;  /* 0x0000000400007c02 */ /* 0x008fce0008000f00 */
.L_x_153:
[----:B-1----:R1:W2:Y:S02]  /*8100*/  SYNCS.PHASECHK.TRANS64.TRYWAIT P0, [R0+URZ], R3 ;  /* 0x00000003000075a7 */ /* 0x0022a400080011ff */
[----:B--2---:R-:W-:Y:S05]  /*8110*/  @!P0 NANOSLEEP.SYNCS 0x989680 ;  /* 0x009896800000895d */ /* 0x004fea0003900000 */
[----:B------:R-:W2:Y:S02]  /*8120*/  @!P0 SYNCS.PHASECHK.TRANS64 P0, [R0+URZ], R3 ;  /* 0x00000003000085a7 */ /* 0x000ea400080010ff */
[----:B--2---:R-:W-:Y:S05]  /*8130*/  @!P0 BRA `(.L_x_153) ;  /* 0xfffffffc00f08947 */ /* 0x004fea000383ffff */
[----:B------:R-:W-:Y:S05]  /*8140*/  BRA `(.L_x_154) ;  /* 0xffffffa400d87947 */ /* 0x000fea000383ffff */
.L_x_46:
[----:B---3--:R-:W-:-:S07]  /*8150*/  MOV R0, UR4 ;  /* 0x0000000400007c02 */ /* 0x008fce0008000f00 */
.L_x_155:
[----:B-1----:R1:W2:Y:S02]  /*8160*/  SYNCS.PHASECHK.TRANS64.TRYWAIT P0, [R0+URZ], R3 ;  /* 0x00000003000075a7 */ /* 0x0022a400080011ff */
[----:B--2---:R-:W-:Y:S05]  /*8170*/  @!P0 NANOSLEEP.SYNCS 0x989680 ;  /* 0x009896800000895d */ /* 0x004fea0003900000 */
[----:B------:R-:W2:Y:S02]  /*8180*/  @!P0 SYNCS.PHASECHK.TRANS64 P0, [R0+URZ], R3 ;  /* 0x00000003000085a7 */ /* 0x000ea400080010ff */
[----:B--2---:R-:W-:Y:S05]  /*8190*/  @!P0 BRA `(.L_x_155) ;  /* 0xfffffffc00f08947 */ /* 0x004fea000383ffff */
[----:B------:R-:W-:Y:S05]  /*81a0*/  BRA `(.L_x_156) ;  /* 0xffffffa400e47947 */ /* 0x000fea000383ffff */
.L_x_47:
[----:B---3--:R-:W-:-:S07]  /*81b0*/  MOV R0, UR4 ;  /* 0x0000000400007c02 */ /* 0x008fce0008000f00 */
.L_x_157:
[----:B-1----:R1:W2:Y:S02]  /*81c0*/  SYNCS.PHASECHK.TRANS64.TRYWAIT P0, [R0+URZ], R3 ;  /* 0x00000003000075a7 */ /* 0x0022a400080011ff */
[----:B--2---:R-:W-:Y:S05]  /*81d0*/  @!P0 NANOSLEEP.SYNCS 0x989680 ;  /* 0x009896800000895d */ /* 0x004fea0003900000 */
[----:B------:R-:W2:Y:S02]  /*81e0*/  @!P0 SYNCS.PHASECHK.TRANS64 P0, [R0+URZ], R3 ;  /* 0x00000003000085a7 */ /* 0x000ea400080010ff */
[----:B--2---:R-:W-:Y:S05]  /*81f0*/  @!P0 BRA `(.L_x_157) ;  /* 0xfffffffc00f08947 */ /* 0x004fea000383ffff */
[----:B------:R-:W-:Y:S05]  /*8200*/  BRA `(.L_x_158) ;  /* 0xffffffa400f07947 */ /* 0x000fea000383ffff */
.L_x_48:
[----:B---3--:R-:W-:-:S07]  /*8210*/  MOV R0, UR4 ;  /* 0x0000000400007c02 */ /* 0x008fce0008000f00 */
.L_x_159:
[----:B-1----:R1:W2:Y:S02]  /*8220*/  SYNCS.PHASECHK.TRANS64.TRYWAIT P0, [R0+URZ], R3 ;  /* 0x00000003000075a7 */ /* 0x0022a400080011ff */
[----:B--2---:R-:W-:Y:S05]  /*8230*/  @!P0 NANOSLEEP.SYNCS 0x989680 ;  /* 0x009896800000895d */ /* 0x004fea0003900000 */
[----:B------:R-:W2:Y:S02]  /*8240*/  @!P0 SYNCS.PHASECHK.TRANS64 P0, [R0+URZ], R3 ;  /* 0x00000003000085a7 */ /* 0x000ea400080010ff */
[----:B--2---:R-:W-:Y:S05]  /*8250*/  @!P0 BRA `(.L_x_159) ;  /* 0xfffffffc00f08947 */ /* 0x004fea000383ffff */
[----:B------:R-:W-:Y:S05]  /*8260*/  BRA `(.L_x_160) ;  /* 0xffffffa400fc7947 */ /* 0x000fea000383ffff */
.L_x_49:
[----:B---3--:R-:W-:-:S07]  /*8270*/  MOV R0, UR4 ;  /* 0x0000000400007c02 */ /* 0x008fce0008000f00 */
.L_x_161:
[----:B-1----:R1:W2:Y:S02]  /*8280*/  SYNCS.PHASECHK.TRANS64.TRYWAIT P0, [R0+URZ], R3 ;  /* 0x00000003000075a7 */ /* 0x0022a400080011ff */
[----:B--2---:R-:W-:Y:S05]  /*8290*/  @!P0 NANOSLEEP.SYNCS 0x989680 ;  /* 0x009896800000895d */ /* 0x004fea0003900000 */
[----:B------:R-:W2:Y:S02]  /*82a0*/  @!P0 SYNCS.PHASECHK.TRANS64 P0, [R0+URZ], R3 ;  /* 0x00000003000085a7 */ /* 0x000ea400080010ff */
[----:B--2---:R-:W-:Y:S05]  /*82b0*/  @!P0 BRA `(.L_x_161) ;  /* 0xfffffffc00f08947 */ /* 0x004fea000383ffff */
[----:B------:R-:W-:Y:S05]  /*82c0*/  BRA `(.L_x_162) ;  /* 0xffffffa800087947 */ /* 0x000fea000383ffff */
.L_x_50:
[----:B---3--:R-:W-:-:S07]  /*82d0*/  MOV R0, UR4 ;  /* 0x0000000400007c02 */ /* 0x008fce0008000f00 */
.L_x_163:
[----:B-1----:R1:W2:Y:S02]  /*82e0*/  SYNCS.PHASECHK.TRANS64.TRYWAIT P0, [R0+URZ], R3 ;  /* 0x00000003000075a7 */ /* 0x0022a400080011ff */
[----:B--2---:R-:W-:Y:S05]  /*82f0*/  @!P0 NANOSLEEP.SYNCS 0x989680 ;  /* 0x009896800000895d */ /* 0x004fea0003900000 */
[----:B------:R-:W2:Y:S02]  /*8300*/  @!P0 SYNCS.PHASECHK.TRANS64 P0, [R0+URZ], R3 ;  /* 0x00000003000085a7 */ /* 0x000ea400080010ff */
[----:B--2---:R-:W-:Y:S05]  /*8310*/  @!P0 BRA `(.L_x_163) ;  /* 0xfffffffc00f08947 */ /* 0x004fea000383ffff */
[----:B------:R-:W-:Y:S05]  /*8320*/  BRA `(.L_x_164) ;  /* 0xffffffa800147947 */ /* 0x000fea000383ffff */
.L_x_51:
[----:B---3--:R-:W-:-:S07]  /*8330*/  MOV R0, UR4 ;  /* 0x0000000400007c02 */ /* 0x008fce0008000f00 */
.L_x_165:
[----:B-1----:R1:W2:Y:S02]  /*8340*/  SYNCS.PHASECHK.TRANS64.TRYWAIT P0, [R0+URZ], R3 ;  /* 0x00000003000075a7 */ /* 0x0022a400080011ff */
[----:B--2---:R-:W-:Y:S05]  /*8350*/  @!P0 NANOSLEEP.SYNCS 0x989680 ;  /* 0x009896800000895d */ /* 0x004fea0003900000 */
[----:B------:R-:W2:Y:S02]  /*8360*/  @!P0 SYNCS.PHASECHK.TRANS64 P0, [R0+URZ], R3 ;  /* 0x00000003000085a7 */ /* 0x000ea400080010ff */
[----:B--2---:R-:W-:Y:S05]  /*8370*/  @!P0 BRA `(.L_x_165) ;  /* 0xfffffffc00f08947 */ /* 0x004fea000383ffff */
[----:B------:R-:W-:Y:S05]  /*8380*/  BRA `(.L_x_166) ;  /* 0xffffffa800207947 */ /* 0x000fea000383ffff */
.L_x_52:
[----:B---3--:R-:W-:-:S07]  /*8390*/  MOV R0, UR4 ;  /* 0x0000000400007c02 */ /* 0x008fce0008000f00 */
.L_x_167:
[----:B-1----:R1:W2:Y:S02]  /*83a0*/  SYNCS.PHASECHK.TRANS64.TRYWAIT P0, [R0+URZ], R3 ;  /* 0x00000003000075a7 */ /* 0x0022a400080011ff */
[----:B--2---:R-:W-:Y:S05]  /*83b0*/  @!P0 NANOSLEEP.SYNCS 0x989680 ;  /* 0x009896800000895d */ /* 0x004fea0003900000 */
[----:B------:R-:W2:Y:S02]  /*83c0*/  @!P0 SYNCS.PHASECHK.TRANS64 P0, [R0+URZ], R3 ;  /* 0x00000003000085a7 */ /* 0x000ea400080010ff */
[----:B--2---:R-:W-:Y:S05]  /*83d0*/  @!P0 BRA `(.L_x_167) ;  /* 0xfffffffc00f08947 */ /* 0x004fea000383ffff */
[----:B------:R-:W-:Y:S05]  /*83e0*/  BRA `(.L_x_168) ;  /* 0xffffffa8002c7947 */ /* 0x000fea000383ffff */
.L_x_53:
[----:B---3--:R-:W-:-:S07]  /*83f0*/  MOV R0, UR4 ;  /* 0x0000000400007c02 */ /* 0x008fce0008000f00 */
.L_x_169:
[----:B-1----:R1:W2:Y:S02]  /*8400*/  SYNCS.PHASECHK.TRANS64.TRYWAIT P0, [R0+URZ], R3 ;  /* 0x00000003000075a7 */ /* 0x0022a400080011ff */
[----:B--2---:R-:W-:Y:S05]  /*8410*/  @!P0 NANOSLEEP.SYNCS 0x989680 ;  /* 0x009896800000895d */ /* 0x004fea0003900000 */
[----:B------:R-:W2:Y:S02]  /*8420*/  @!P0 SYNCS.PHASECHK.TRANS64 P0, [R0+URZ], R3 ;  /* 0x00000003000085a7 */ /* 0x000ea400080010ff */
[----:B--2---:R-:W-:Y:S05]  /*8430*/  @!P0 BRA `(.L_x_169) ;  /* 0xfffffffc00f08947 */ /* 0x004fea000383ffff */
[----:B------:R-:W-:Y:S05]  /*8440*/  BRA `(.L_x_170) ;  /* 0xffffffa800387947 */ /* 0x000fea000383ffff */
.L_x_54:
[----:B---3--:R-:W-:-:S07]  /*8450*/  MOV R0, UR4 ;  /* 0x0000000400007c02 */ /* 0x008fce0008000f00 */
.L_x_171:
[----:B-1----:R1:W2:Y:S02]  /*8460*/  SYNCS.PHASECHK.TRANS64.TRYWAIT P0, [R0+URZ], R3 ;  /* 0x00000003000075a7 */ /* 0x0022a400080011ff */
[----:B--2---:R-:W-:Y:S05]  /*8470*/  @!P0 NANOSLEEP.SYNCS 0x989680 ;  /* 0x009896800000895d */ /* 0x004fea0003900000 */
[----:B------:R-:W2:Y:S02]  /*8480*/  @!P0 SYNCS.PHASECHK.TRANS64 P0, [R0+URZ], R3 ;  /* 0x00000003000085a7 */ /* 0x000ea400080010ff */
[----:B--2---:R-:W-:Y:S05]  /*8490*/  @!P0 BRA `(.L_x_171) ;  /* 0xfffffffc00f08947 */ /* 0x004fea000383ffff */
[----:B------:R-:W-:Y:S05]  /*84a0*/  BRA `(.L_x_172) ;  /* 0xffffffa800447947 */ /* 0x000fea000383ffff */
.L_x_55:
[----:B---3--:R-:W-:-:S07]  /*84b0*/  MOV R0, UR4 ;  /* 0x0000000400007c02 */ /* 0x008fce0008000f00 */
.L_x_173:
[----:B-1----:R1:W2:Y:S02]  /*84c0*/  SYNCS.PHASECHK.TRANS64.TRYWAIT P0, [R0+URZ], R3 ;  /* 0x00000003000075a7 */ /* 0x0022a400080011ff */
[----:B--2---:R-:W-:Y:S05]  /*84d0*/  @!P0 NANOSLEEP.SYNCS 0x989680 ;  /* 0x009896800000895d */ /* 0x004fea0003900000 */
[----:B------:R-:W2:Y:S02]  /*84e0*/  @!P0 SYNCS.PHASECHK.TRANS64 P0, [R0+URZ], R3 ;  /* 0x00000003000085a7 */ /* 0x000ea400080010ff */
[----:B--2---:R-:W-:Y:S05]  /*84f0*/  @!P0 BRA `(.L_x_173) ;  /* 0xfffffffc00f08947 */ /* 0x004fea000383ffff */
[----:B------:R-:W-:Y:S05]  /*8500*/  BRA `(.L_x_174) ;  /* 0xffffffa800507947 */ /* 0x000fea000383ffff */
.L_x_56:
[----:B---3--:R-:W-:-:S07]  /*8510*/  MOV R0, UR4 ;  /* 0x0000000400007c02 */ /* 0x008fce0008000f00 */
.L_x_175:
[----:B-1----:R1:W2:Y:S02]  /*8520*/  SYNCS.PHASECHK.TRANS64.TRYWAIT P0, [R0+URZ], R3 ;  /* 0x00000003000075a7 */ /* 0x0022a400080011ff */
[----:B--2---:R-:W-:Y:S05]  /*8530*/  @!P0 NANOSLEEP.SYNCS 0x989680 ;  /* 0x009896800000895d */ /* 0x004fea0003900000 */
[----:B------:R-:W2:Y:S02]  /*8540*/  @!P0 SYNCS.PHASECHK.TRANS64 P0, [R0+URZ], R3 ;  /* 0x00000003000085a7 */ /* 0x000ea400080010ff */
[----:B--2---:R-:W-:Y:S05]  /*8550*/  @!P0 BRA `(.L_x_175) ;  /* 0xfffffffc00f08947 */ /* 0x004fea000383ffff */
[----:B------:R-:W-:Y:S05]  /*8560*/  BRA `(.L_x_176) ;  /* 0xffffffa8005c7947 */ /* 0x000fea000383ffff */
.L_x_57:
[----:B---3--:R-:W-:-:S07]  /*8570*/  MOV R0, UR4 ;  /* 0x0000000400007c02 */ /* 0x008fce0008000f00 */
.L_x_177:
[----:B-1----:R1:W2:Y:S02]  /*8580*/  SYNCS.PHASECHK.TRANS64.TRYWAIT P0, [R0+URZ], R3 ;  /* 0x00000003000075a7 */ /* 0x0022a400080011ff */
[----:B--2---:R-:W-:Y:S05]  /*8590*/  @!P0 NANOSLEEP.SYNCS 0x989680 ;  /* 0x009896800000895d */ /* 0x004fea0003900000 */
[----:B------:R-:W2:Y:S02]  /*85a0*/  @!P0 SYNCS.PHASECHK.TRANS64 P0, [R0+URZ], R3 ;  /* 0x00000003000085a7 */ /* 0x000ea400080010ff */
[----:B--2---:R-:W-:Y:S05]  /*85b0*/  @!P0 BRA `(.L_x_177) ;  /* 0xfffffffc00f08947 */ /* 0x004fea000383ffff */
[----:B------:R-:W-:Y:S05]  /*85c0*/  BRA `(.L_x_178) ;  /* 0xffffffa800687947 */ /* 0x000fea000383ffff */
.L_x_58:
[----:B---3--:R-:W-:-:S07]  /*85d0*/  MOV R0, UR4 ;  /* 0x0000000400007c02 */ /* 0x008fce0008000f00 */
.L_x_179:
[----:B-1----:R1:W2:Y:S02]  /*85e0*/  SYNCS.PHASECHK.TRANS64.TRYWAIT P0, [R0+URZ], R3 ;  /* 0x00000003000075a7 */ /* 0x0022a400080011ff */
[----:B--2---:R-:W-:Y:S05]  /*85f0*/  @!P0 NANOSLEEP.SYNCS 0x989680 ;  /* 0x009896800000895d */ /* 0x004fea0003900000 */
[----:B------:R-:W2:Y:S02]  /*8600*/  @!P0 SYNCS.PHASECHK.TRANS64 P0, [R0+URZ], R3 ;  /* 0x00000003000085a7 */ /* 0x000ea400080010ff */
[----:B--2---:R-:W-:Y:S05]  /*8610*/  @!P0 BRA `(.L_x_179) ;  /* 0xfffffffc00f08947 */ /* 0x004fea000383ffff */
[----:B------:R-:W-:Y:S05]  /*8620*/  BRA `(.L_x_180) ;  /* 0xffffffa800747947 */ /* 0x000fea000383ffff */
.L_x_59:
[----:B---3--:R-:W-:-:S07]  /*8630*/  MOV R0, UR4 ;  /* 0x0000000400007c02 */ /* 0x008fce0008000f00 */
.L_x_181:
[----:B-1----:R1:W2:Y:S02]  /*8640*/  SYNCS.PHASECHK.TRANS64.TRYWAIT P0, [R0+URZ], R3 ;  /* 0x00000003000075a7 */ /* 0x0022a400080011ff */
[----:B--2---:R-:W-:Y:S05]  /*8650*/  @!P0 NANOSLEEP.SYNCS 0x989680 ;  /* 0x009896800000895d */ /* 0x004fea0003900000 */
[----:B------:R-:W2:Y:S02]  /*8660*/  @!P0 SYNCS.PHASECHK.TRANS64 P0, [R0+URZ], R3 ;  /* 0x00000003000085a7 */ /* 0x000ea400080010ff */
[----:B--2---:R-:W-:Y:S05]  /*8670*/  @!P0 BRA `(.L_x_181) ;  /* 0xfffffffc00f08947 */ /* 0x004fea000383ffff */
[----:B------:R-:W-:Y:S05]  /*8680*/  BRA `(.L_x_182) ;  /* 0xffffffa800807947 */ /* 0x000fea000383ffff */
.L_x_62:
[----:B-1----:R1:W2:Y:S02]  /*8690*/  SYNCS.PHASECHK.TRANS64.TRYWAIT P0, [R0+URZ+0x1b0], R5 ;  /* 0x0001b005000075a7 */ /* 0x0022a400080011ff */
[----:B--2---:R-:W-:Y:S05]  /*86a0*/  @!P0 NANOSLEEP.SYNCS 0x989680 ;  /* 0x009896800000895d */ /* 0x004fea0003900000 */
[----:B------:R-:W2:Y:S02]  /*86b0*/  @!P0 SYNCS.PHASECHK.TRANS64 P0, [R0+URZ+0x1b0], R5 ;  /* 0x0001b005000085a7 */ /* 0x000ea400080010ff */
[----:B--2---:R-:W-:Y:S05]  /*86c0*/  @!P0 BRA `(.L_x_62) ;  /* 0xfffffffc00f08947 */ /* 0x004fea000383ffff */
[----:B------:R-:W-:Y:S05]  /*86d0*/  BRA `(.L_x_183) ;  /* 0xffffffa800e07947 */ /* 0x000fea000383ffff */
.L_x_63:
[----:B------:R-:W-:-:S07]  /*86e0*/  MOV R0, UR5 ;  /* 0x0000000500007c02 */ /* 0x000fce0008000f00 */
.L_x_184:
[----:B-1----:R1:W2:Y:S02]  /*86f0*/  SYNCS.PHASECHK.TRANS64.TRYWAIT P0, [R0+URZ+0x160], R7 ;  /* 0x00016007000075a7 */ /* 0x0022a400080011ff */
[----:B--2---:R-:W-:Y:S05]  /*8700*/  @!P0 NANOSLEEP.SYNCS 0x989680 ;  /* 0x009896800000895d */ /* 0x004fea0003900000 */
[----:B------:R-:W2:Y:S02]  /*8710*/  @!P0 SYNCS.PHASECHK.TRANS64 P0, [R0+URZ+0x160], R7 ;  /* 0x00016007000085a7 */ /* 0x000ea400080010ff */
[----:B--2---:R-:W-:Y:S05]  /*8720*/  @!P0 BRA `(.L_x_184) ;  /* 0xfffffffc00f08947 */ /* 0x004fea000383ffff */
[----:B------:R-:W-:Y:S05]  /*8730*/  BRA `(.L_x_185) ;  /* 0xffffffa800f07947 */ /* 0x000fea000383ffff */
.L_x_64:
[----:B-1----:R1:W2:Y:S02]  /*8740*/  SYNCS.PHASECHK.TRANS64.TRYWAIT P1, [R0+URZ+0x150], R5 ;  /* 0x00015005000075a7 */ /* 0x0022a400080211ff */
[----:B--2---:R-:W-:Y:S05]  /*8750*/  @!P1 NANOSLEEP.SYNCS 0x989680 ;  /* 0x009896800000995d */ /* 0x004fea0003900000 */
[----:B------:R-:W2:Y:S02]  /*8760*/  @!P1 SYNCS.PHASECHK.TRANS64 P1, [R0+URZ+0x150], R5 ;  /* 0x00015005000095a7 */ /* 0x000ea400080210ff */
[----:B--2---:R-:W-:Y:S05]  /*8770*/  @!P1 BRA `(.L_x_64) ;  /* 0xfffffffc00f09947 */ /* 0x004fea000383ffff */
[----:B------:R-:W-:Y:S05]  /*8780*/  BRA `(.L_x_186) ;  /* 0xffffffac00207947 */ /* 0x000fea000383ffff */
.L_x_67:
[----:B------:R-:W-:-:S07]  /*8790*/  MOV R0, UR5 ;  /* 0x0000000500007c02 */ /* 0x000fce0008000f00 */
.L_x_187:
[----:B-1----:R1:W2:Y:S02]  /*87a0*/  SYNCS.PHASECHK.TRANS64.TRYWAIT P0, [R0+URZ+0x160], R3 ;  /* 0x00016003000075a7 */ /* 0x0022a400080011ff */
[----:B--2---:R-:W-:Y:S05]  /*87b0*/  @!P0 NANOSLEEP.SYNCS 0x989680 ;  /* 0x009896800000895d */ /* 0x004fea0003900000 */
[----:B------:R-:W2:Y:S02]  /*87c0*/  @!P0 SYNCS.PHASECHK.TRANS64 P0, [R0+URZ+0x160], R3 ;  /* 0x00016003000085a7 */ /* 0x000ea400080010ff */
[----:B--2---:R-:W-:Y:S05]  /*87d0*/  @!P0 BRA `(.L_x_187) ;  /* 0xfffffffc00f08947 */ /* 0x004fea000383ffff */
[----:B------:R-:W-:Y:S05]  /*87e0*/  BRA `(.L_x_66) ;  /* 0xffffffac00747947 */ /* 0x000fea000383ffff */
.L_x_76:
[----:B-1----:R-:W-:-:S04]  /*87f0*/  MOV R4, UR6 ;  /* 0x0000000600047c02 */ /* 0x002fc80008000f00 */
[----:B------:R1:W2:Y:S03]  /*8800*/  SYNCS.PHASECHK.TRANS64.TRYWAIT P0, [R4+URZ+0x8], R5 ;  /* 0x00000805040075a7 */ /* 0x0002a600080011ff */
[----:B--2---:R-:W-:Y:S05]  /*8810*/  @!P0 NANOSLEEP.SYNCS 0x989680 ;  /* 0x009896800000895d */ /* 0x004fea0003900000 */
[----:B------:R-:W2:Y:S02]  /*8820*/  @!P0 SYNCS.PHASECHK.TRANS64 P0, [R4+URZ+0x8], R5 ;  /* 0x00000805040085a7 */ /* 0x000ea400080010ff */
[----:B--2---:R-:W-:Y:S05]  /*8830*/  @!P0 BRA `(.L_x_76) ;  /* 0xfffffffc00ec8947 */ /* 0x004fea000383ffff */
[----:B------:R-:W-:Y:S05]  /*8840*/  BRA `(.L_x_75) ;  /* 0xffffffb000287947 */ /* 0x000fea000383ffff */
.L_x_78:
[----:B------:R-:W-:Y:S01]  /*8850*/  BSSY B0, `(.L_x_188) ;  /* 0x0000006000007945 */ /* 0x000fe20003800000 */
[----:B------:R-:W-:-:S07]  /*8860*/  MOV R15, 0xffffffff ;  /* 0xffffffff000f7802 */ /* 0x000fce0000000f00 */
[----:B-1---5:R-:W-:Y:S05]  /*8870*/  WARPSYNC.COLLECTIVE R15, `(.L_x_189) ;  /* 0x000000000f0c7348 */ /* 0x022fea0003c00000 */
[----:B------:R-:W-:Y:S02]  /*8880*/  ELECT P6, UR79, PT ;  /* 0x00000000004f782f */ /* 0x000fe400038c0000 */
[----:B------:R-:W-:Y:S01]  /*8890*/  MOV R14, UR79 ;  /* 0x0000004f000e7c02 */ /* 0x000fe20008000f00 */
[----:B-1---5:R-:W-:Y:S10]  /*88a0*/  ENDCOLLECTIVE ;  /* 0x000000000000791b */ /* 0x022ff40003800000 */
.L_x_189:
[----:B------:R-:W-:Y:S05]  /*88b0*/  BSYNC B0 ;  /* 0x0000000000007941 */ /* 0x000fea0003800000 */
.L_x_188:
[----:B------:R-:W-:Y:S05]  /*88c0*/  BRA `(.L_x_190) ;  /* 0xffffffb000587947 */ /* 0x000fea000383ffff */
.L_x_80:
[----:B-1----:R-:W-:-:S04]  /*88d0*/  MOV R2, UR6 ;  /* 0x0000000600027c02 */ /* 0x002fc80008000f00 */
[----:B------:R1:W2:Y:S03]  /*88e0*/  SYNCS.PHASECHK.TRANS64.TRYWAIT P0, [R2+URZ+0x8], R3 ;  /* 0x00000803020075a7 */ /* 0x0002a600080011ff */
[----:B--2---:R-:W-:Y:S05]  /*88f0*/  @!P0 NANOSLEEP.SYNCS 0x989680 ;  /* 0x009896800000895d */ /* 0x004fea0003900000 */
[----:B------:R-:W2:Y:S02]  /*8900*/  @!P0 SYNCS.PHASECHK.TRANS64 P0, [R2+URZ+0x8], R3 ;  /* 0x00000803020085a7 */ /* 0x000ea400080010ff */
[----:B--2---:R-:W-:Y:S05]  /*8910*/  @!P0 BRA `(.L_x_80) ;  /* 0xfffffffc00ec8947 */ /* 0x004fea000383ffff */
[----:B------:R-:W-:Y:S05]  /*8920*/  BRA `(.L_x_79) ;  /* 0xffffffb0005c7947 */ /* 0x000fea000383ffff */
.L_x_81:
[----:B-1----:R1:W2:Y:S02]  /*8930*/  SYNCS.PHASECHK.TRANS64.TRYWAIT P0, [R0+URZ+0x150], R5 ;  /* 0x00015005000075a7 */ /* 0x0022a400080011ff */
[----:B--2---:R-:W-:Y:S05]  /*8940*/  @!P0 NANOSLEEP.SYNCS 0x989680 ;  /* 0x009896800000895d */ /* 0x004fea0003900000 */
[----:B------:R-:W2:Y:S02]  /*8950*/  @!P0 SYNCS.PHASECHK.TRANS64 P0, [R0+URZ+0x150], R5 ;  /* 0x00015005000085a7 */ /* 0x000ea400080010ff */
[----:B--2---:R-:W-:Y:S05]  /*8960*/  @!P0 BRA `(.L_x_81) ;  /* 0xfffffffc00f08947 */ /* 0x004fea000383ffff */
[----:B------:R-:W-:Y:S05]  /*8970*/  BRA `(.L_x_191) ;  /* 0xffffffb400487947 */ /* 0x000fea000383ffff */
.L_x_83:
[----:B------:R-:W-:-:S07]  /*8980*/  MOV R0, UR9 ;  /* 0x0000000900007c02 */ /* 0x000fce0008000f00 */
.L_x_192:
[----:B-1----:R1:W2:Y:S02]  /*8990*/  SYNCS.PHASECHK.TRANS64.TRYWAIT P0, [R0+URZ+0x190], R5 ;  /* 0x00019005000075a7 */ /* 0x0022a400080011ff */
[----:B--2---:R-:W-:Y:S05]  /*89a0*/  @!P0 NANOSLEEP.SYNCS 0x989680 ;  /* 0x009896800000895d */ /* 0x004fea0003900000 */
[----:B------:R-:W2:Y:S02]  /*89b0*/  @!P0 SYNCS.PHASECHK.TRANS64 P0, [R0+URZ+0x190], R5 ;  /* 0x00019005000085a7 */ /* 0x000ea400080010ff */
[----:B--2---:R-:W-:Y:S05]  /*89c0*/  @!P0 BRA `(.L_x_192) ;  /* 0xfffffffc00f08947 */ /* 0x004fea000383ffff */
[----:B------:R-:W-:Y:S05]  /*89d0*/  BRA `(.L_x_193) ;  /* 0xffffffb400947947 */ /* 0x000fea000383ffff */
.L_x_86:
[----:B------:R-:W-:Y:S07]  /*89e0*/  MOV R0, UR8 ;  /* 0x0000000800007c02 */ /* 0x000fee0008000f00 */
.L_x_194:
[----:B-1----:R1:W2:Y:S02]  /*89f0*/  SYNCS.PHASECHK.TRANS64.TRYWAIT P0, [R0+URZ], R5 ;  /* 0x00000005000075a7 */ /* 0x0022a400080011ff */
[----:B--2---:R-:W-:Y:S05]  /*8a00*/  @!P0 NANOSLEEP.SYNCS 0x989680 ;  /* 0x009896800000895d */ /* 0x004fea0003900000 */
[----:B------:R-:W2:Y:S02]  /*8a10*/  @!P0 SYNCS.PHASECHK.TRANS64 P0, [R0+URZ], R5 ;  /* 0x00000005000085a7 */ /* 0x000ea400080010ff */
[----:B--2---:R-:W-:Y:S05]  /*8a20*/  @!P0 BRA `(.L_x_194) ;  /* 0xfffffffc00f08947 */ /* 0x004fea000383ffff */
[----:B------:R-:W-:Y:S05]  /*8a30*/  BRA `(.L_x_85) ;  /* 0xffffffb400a87947 */ /* 0x000fea000383ffff */
.L_x_90:
[----:B-1----:R-:W-:-:S07]  /*8a40*/  MOV R0, UR8 ;  /* 0x0000000800007c02 */ /* 0x002fce0008000f00 */
.L_x_195:
[----:B-1----:R1:W2:Y:S02]  /*8a50*/  SYNCS.PHASECHK.TRANS64.TRYWAIT P0, [R0+URZ], R3 ;  /* 0x00000003000075a7 */ /* 0x0022a400080011ff */
[----:B--2---:R-:W-:Y:S05]  /*8a60*/  @!P0 NANOSLEEP.SYNCS 0x989680 ;  /* 0x009896800000895d */ /* 0x004fea0003900000 */
[----:B------:R-:W2:Y:S02]  /*8a70*/  @!P0 SYNCS.PHASECHK.TRANS64 P0, [R0+URZ], R3 ;  /* 0x00000003000085a7 */ /* 0x000ea400080010ff */
[----:B--2---:R-:W-:Y:S05]  /*8a80*/  @!P0 BRA `(.L_x_195) ;  /* 0xfffffffc00f08947 */ /* 0x004fea000383ffff */
[----:B------:R-:W-:Y:S05]  /*8a90*/  BRA `(.L_x_196) ;  /* 0xffffffb8009c7947 */ /* 0x000fea000383ffff */
.L_x_91:
[----:B------:R-:W-:-:S07]  /*8aa0*/  MOV R0, UR8 ;  /* 0x0000000800007c02 */ /* 0x000fce0008000f00 */
.L_x_197:
[----:B-1----:R1:W2:Y:S02]  /*8ab0*/  SYNCS.PHASECHK.TRANS64.TRYWAIT P0, [R0+URZ], R3 ;  /* 0x00000003000075a7 */ /* 0x0022a400080011ff */
[----:B--2---:R-:W-:Y:S05]  /*8ac0*/  @!P0 NANOSLEEP.SYNCS 0x989680 ;  /* 0x009896800000895d */ /* 0x004fea0003900000 */
[----:B------:R-:W2:Y:S02]  /*8ad0*/  @!P0 SYNCS.PHASECHK.TRANS64 P0, [R0+URZ], R3 ;  /* 0x00000003000085a7 */ /* 0x000ea400080010ff */
[----:B--2---:R-:W-:Y:S05]  /*8ae0*/  @!P0 BRA `(.L_x_197) ;  /* 0xfffffffc00f08947 */ /* 0x004fea000383ffff */
[----:B------:R-:W-:Y:S05]  /*8af0*/  BRA `(.L_x_198) ;  /* 0xffffffb800a87947 */ /* 0x000fea000383ffff */
.L_x_92:
[----:B------:R-:W-:-:S07]  /*8b00*/  MOV R0, UR8 ;  /* 0x0000000800007c02 */ /* 0x000fce0008000f00 */
.L_x_199:
[----:B-1----:R1:W2:Y:S02]  /*8b10*/  SYNCS.PHASECHK.TRANS64.TRYWAIT P0, [R0+URZ], R3 ;  /* 0x00000003000075a7 */ /* 0x0022a400080011ff */
[----:B--2---:R-:W-:Y:S05]  /*8b20*/  @!P0 NANOSLEEP.SYNCS 0x989680 ;  /* 0x009896800000895d */ /* 0x004fea0003900000 */
[----:B------:R-:W2:Y:S02]  /*8b30*/  @!P0 SYNCS.PHASECHK.TRANS64 P0, [R0+URZ], R3 ;  /* 0x00000003000085a7 */ /* 0x000ea400080010ff */
[----:B--2---:R-:W-:Y:S05]  /*8b40*/  @!P0 BRA `(.L_x_199) ;  /* 0xfffffffc00f08947 */ /* 0x004fea000383ffff */
[----:B------:R-:W-:Y:S05]  /*8b50*/  BRA `(.L_x_200) ;  /* 0xffffffb800b47947 */ /* 0x000fea000383ffff */
.L_x_95:
[----:B------:R-:W-:-:S07]  /*8b60*/  MOV R0, UR7 ;  /* 0x0000000700007c02 */ /* 0x000fce0008000f00 */
.L_x_201:
[----:B-1----:R1:W2:Y:S02]  /*8b70*/  SYNCS.PHASECHK.TRANS64.TRYWAIT P1, [R0+URZ+0x1d0], R3 ;  /* 0x0001d003000075a7 */ /* 0x0022a400080211ff */
[----:B--2---:R-:W-:Y:S05]  /*8b80*/  @!P1 NANOSLEEP.SYNCS 0x989680 ;  /* 0x009896800000995d */ /* 0x004fea0003900000 */
[----:B------:R-:W2:Y:S02]  /*8b90*/  @!P1 SYNCS.PHASECHK.TRANS64 P1, [R0+URZ+0x1d0], R3 ;  /* 0x0001d003000095a7 */ /* 0x000ea400080210ff */
[----:B--2---:R-:W-:Y:S05]  /*8ba0*/  @!P1 BRA `(.L_x_201) ;  /* 0xfffffffc00f09947 */ /* 0x004fea000383ffff */
[----:B------:R-:W-:Y:S05]  /*8bb0*/  BRA `(.L_x_202) ;  /* 0xffffffbc00007947 */ /* 0x000fea000383ffff */
.L_x_100:
[----:B--2---:R2:W4:Y:S02]  /*8bc0*/  SYNCS.PHASECHK.TRANS64.TRYWAIT P0, [R0+URZ+0x150], R3 ;  /* 0x00015003000075a7 */ /* 0x00452400080011ff */
[----:B----4-:R-:W-:Y:S05]  /*8bd0*/  @!P0 NANOSLEEP.SYNCS 0x989680 ;  /* 0x009896800000895d */ /* 0x010fea0003900000 */
[----:B------:R-:W4:Y:S02]  /*8be0*/  @!P0 SYNCS.PHASECHK.TRANS64 P0, [R0+URZ+0x150], R3 ;  /* 0x00015003000085a7 */ /* 0x000f2400080010ff */
[----:B----4-:R-:W-:Y:S05]  /*8bf0*/  @!P0 BRA `(.L_x_100) ;  /* 0xfffffffc00f08947 */ /* 0x010fea000383ffff */
[----:B------:R-:W-:Y:S05]  /*8c00*/  BRA `(.L_x_203) ;  /* 0xffffffc000047947 */ /* 0x000fea000383ffff */
.L_x_103:
[----:B------:R-:W-:Y:S07]  /*8c10*/  MOV R0, UR7 ;  /* 0x0000000700007c02 */ /* 0x000fee0008000f00 */
.L_x_204:
[----:B--2---:R2:W4:Y:S02]  /*8c20*/  SYNCS.PHASECHK.TRANS64.TRYWAIT P0, [R0+URZ+0x148], R3 ;  /* 0x00014803000075a7 */ /* 0x00452400080011ff */
[----:B----4-:R-:W-:Y:S05]  /*8c30*/  @!P0 NANOSLEEP.SYNCS 0x989680 ;  /* 0x009896800000895d */ /* 0x010fea0003900000 */
[----:B------:R-:W4:Y:S02]  /*8c40*/  @!P0 SYNCS.PHASECHK.TRANS64 P0, [R0+URZ+0x148], R3 ;  /* 0x00014803000085a7 */ /* 0x000f2400080010ff */
[----:B----4-:R-:W-:Y:S05]  /*8c50*/  @!P0 BRA `(.L_x_204) ;  /* 0xfffffffc00f08947 */ /* 0x010fea000383ffff */
[----:B------:R-:W-:Y:S05]  /*8c60*/  BRA `(.L_x_102) ;  /* 0xffffffc000e47947 */ /* 0x000fea000383ffff */
.L_x_106:
[----:B------:R-:W-:Y:S07]  /*8c70*/  MOV R0, UR15 ;  /* 0x0000000f00007c02 */ /* 0x000fee0008000f00 */
.L_x_205:
[----:B-1----:R1:W2:Y:S02]  /*8c80*/  SYNCS.PHASECHK.TRANS64.TRYWAIT P0, [R0+URZ+0x128], R3 ;  /* 0x00012803000075a7 */ /* 0x0022a400080011ff */
[----:B--2---:R-:W-:Y:S05]  /*8c90*/  @!P0 NANOSLEEP.SYNCS 0x989680 ;  /* 0x009896800000895d */ /* 0x004fea0003900000 */
[----:B------:R-:W2:Y:S02]  /*8ca0*/  @!P0 SYNCS.PHASECHK.TRANS64 P0, [R0+URZ+0x128], R3 ;  /* 0x00012803000085a7 */ /* 0x000ea400080010ff */
[----:B--2---:R-:W-:Y:S05]  /*8cb0*/  @!P0 BRA `(.L_x_205) ;  /* 0xfffffffc00f08947 */ /* 0x004fea000383ffff */
[----:B------:R-:W-:Y:S05]  /*8cc0*/  BRA `(.L_x_206) ;  /* 0xffffffc4005c7947 */ /* 0x000fea000383ffff */
.L_x_107:
[----:B------:R-:W-:Y:S07]  /*8cd0*/  MOV R3, UR13 ;  /* 0x0000000d00037c02 */ /* 0x000fee0008000f00 */
.L_x_207:
[----:B-1----:R1:W2:Y:S02]  /*8ce0*/  SYNCS.PHASECHK.TRANS64.TRYWAIT P0, [R3+URZ+0x128], R12 ;  /* 0x0001280c030075a7 */ /* 0x0022a400080011ff */
[----:B--2---:R-:W-:Y:S05]  /*8cf0*/  @!P0 NANOSLEEP.SYNCS 0x989680 ;  /* 0x009896800000895d */ /* 0x004fea0003900000 */
[----:B------:R-:W2:Y:S02]  /*8d00*/  @!P0 SYNCS.PHASECHK.TRANS64 P0, [R3+URZ+0x128], R12 ;  /* 0x0001280c030085a7 */ /* 0x000ea400080010ff */
[----:B--2---:R-:W-:Y:S05]  /*8d10*/  @!P0 BRA `(.L_x_207) ;  /* 0xfffffffc00f08947 */ /* 0x004fea000383ffff */
[----:B------:R-:W-:Y:S05]  /*8d20*/  BRA `(.L_x_208) ;  /* 0xffffffc800187947 */ /* 0x000fea000383ffff */
.L_x_109:
[----:B------:R-:W-:-:S07]  /*8d30*/  MOV R0, UR4 ;  /* 0x0000000400007c02 */ /* 0x000fce0008000f00 */
.L_x_209:
[----:B-1----:R1:W4:Y:S02]  /*8d40*/  SYNCS.PHASECHK.TRANS64.TRYWAIT P0, [R0+URZ], R3 ;  /* 0x00000003000075a7 */ /* 0x00232400080011ff */
[----:B----4-:R-:W-:Y:S05]  /*8d50*/  @!P0 NANOSLEEP.SYNCS 0x989680 ;  /* 0x009896800000895d */ /* 0x010fea0003900000 */
[----:B------:R-:W4:Y:S02]  /*8d60*/  @!P0 SYNCS.PHASECHK.TRANS64 P0, [R0+URZ], R3 ;  /* 0x00000003000085a7 */ /* 0x000f2400080010ff */
[----:B----4-:R-:W-:Y:S05]  /*8d70*/  @!P0 BRA `(.L_x_209) ;  /* 0xfffffffc00f08947 */ /* 0x010fea000383ffff */
[----:B------:R-:W-:Y:S05]  /*8d80*/  BRA `(.L_x_210) ;  /* 0xffffffc800c07947 */ /* 0x000fea000383ffff */
.L_x_110:
[----:B------:R-:W-:-:S07]  /*8d90*/  MOV R0, UR4 ;  /* 0x0000000400007c02 */ /* 0x000fce0008000f00 */
.L_x_211:
[----:B-1----:R1:W4:Y:S02]  /*8da0*/  SYNCS.PHASECHK.TRANS64.TRYWAIT P0, [R0+URZ], R3 ;  /* 0x00000003000075a7 */ /* 0x00232400080011ff */
[----:B----4-:R-:W-:Y:S05]  /*8db0*/  @!P0 NANOSLEEP.SYNCS 0x989680 ;  /* 0x009896800000895d */ /* 0x010fea0003900000 */
[----:B------:R-:W4:Y:S02]  /*8dc0*/  @!P0 SYNCS.PHASECHK.TRANS64 P0, [R0+URZ], R3 ;  /* 0x00000003000085a7 */ /* 0x000f2400080010ff */
[----:B----4-:R-:W-:Y:S05]  /*8dd0*/  @!P0 BRA `(.L_x_211) ;  /* 0xfffffffc00f08947 */ /* 0x010fea000383ffff */
[----:B------:R-:W-:Y:S05]  /*8de0*/  BRA `(.L_x_212) ;  /* 0xffffffc800cc7947 */ /* 0x000fea000383ffff */
.L_x_112:
[----:B--2---:R2:W4:Y:S02]  /*8df0*/  SYNCS.PHASECHK.TRANS64.TRYWAIT P0, [R0+URZ+0x150], R3 ;  /* 0x00015003000075a7 */ /* 0x00452400080011ff */
[----:B----4-:R-:W-:Y:S05]  /*8e00*/  @!P0 NANOSLEEP.SYNCS 0x989680 ;  /* 0x009896800000895d */ /* 0x010fea0003900000 */
[----:B------:R-:W4:Y:S02]  /*8e10*/  @!P0 SYNCS.PHASECHK.TRANS64 P0, [R0+URZ+0x150], R3 ;  /* 0x00015003000085a7 */ /* 0x000f2400080010ff */
[----:B----4-:R-:W-:Y:S05]  /*8e20*/  @!P0 BRA `(.L_x_112) ;  /* 0xfffffffc00f08947 */ /* 0x010fea000383ffff */
[----:B------:R-:W-:Y:S05]  /*8e30*/  BRA `(.L_x_213) ;  /* 0xffffffcc00b07947 */ /* 0x000fea000383ffff */
.L_x_122:
[----:B-1----:R1:W3:Y:S02]  /*8e40*/  SYNCS.PHASECHK.TRANS64.TRYWAIT P1, [R0+URZ+0x110], R5 ;  /* 0x00011005000075a7 */ /* 0x0022e400080211ff */
[----:B---3--:R-:W-:Y:S05]  /*8e50*/  @!P1 NANOSLEEP.SYNCS 0x989680 ;  /* 0x009896800000995d */ /* 0x008fea0003900000 */
[----:B------:R-:W3:Y:S02]  /*8e60*/  @!P1 SYNCS.PHASECHK.TRANS64 P1, [R0+URZ+0x110], R5 ;  /* 0x00011005000095a7 */ /* 0x000ee400080210ff */
[----:B---3--:R-:W-:Y:S05]  /*8e70*/  @!P1 BRA `(.L_x_122) ;  /* 0xfffffffc00f09947 */ /* 0x008fea000383ffff */
[----:B------:R-:W-:Y:S05]  /*8e80*/  BRA `(.L_x_121) ;  /* 0xffffffd800c87947 */ /* 0x000fea000383ffff */
.L_x_124:
[----:B-1----:R1:W4:Y:S02]  /*8e90*/  SYNCS.PHASECHK.TRANS64.TRYWAIT P0, [R76+URZ+0x170], R3 ;  /* 0x000170034c0075a7 */ /* 0x00232400080011ff */
[----:B----4-:R-:W-:Y:S05]  /*8ea0*/  @!P0 NANOSLEEP.SYNCS 0x989680 ;  /* 0x009896800000895d */ /* 0x010fea0003900000 */
[----:B------:R-:W4:Y:S02]  /*8eb0*/  @!P0 SYNCS.PHASECHK.TRANS64 P0, [R76+URZ+0x170], R3 ;  /* 0x000170034c0085a7 */ /* 0x000f2400080010ff */
[----:B----4-:R-:W-:Y:S05]  /*8ec0*/  @!P0 BRA `(.L_x_124) ;  /* 0xfffffffc00f08947 */ /* 0x010fea000383ffff */
[----:B------:R-:W-:Y:S05]  /*8ed0*/  BRA `(.L_x_123) ;  /* 0xffffffd800f87947 */ /* 0x000fea000383ffff */
.L_x_135:
[----:B--2---:R2:W3:Y:S02]  /*8ee0*/  SYNCS.PHASECHK.TRANS64.TRYWAIT P0, [R2+URZ+0x110], R83 ;  /* 0x00011053020075a7 */ /* 0x0044e400080011ff */
[----:B---3--:R-:W-:Y:S05]  /*8ef0*/  @!P0 NANOSLEEP.SYNCS 0x989680 ;  /* 0x009896800000895d */ /* 0x008fea0003900000 */
[----:B------:R-:W3:Y:S02]  /*8f00*/  @!P0 SYNCS.PHASECHK.TRANS64 P0, [R2+URZ+0x110], R83 ;  /* 0x00011053020085a7 */ /* 0x000ee400080010ff */
[----:B---3--:R-:W-:Y:S05]  /*8f10*/  @!P0 BRA `(.L_x_135) ;  /* 0xfffffffc00f08947 */ /* 0x008fea000383ffff */
[----:B------:R-:W-:Y:S05]  /*8f20*/  BRA `(.L_x_134) ;  /* 0xffffffe4001c7947 */ /* 0x000fea000383ffff */
        .weak           $__internal_0_$__cuda_sm10x_tcgen05_guardrail_trap_col_being_dealloced_not_returned_by_alloc
        .type           $__internal_0_$__cuda_sm10x_tcgen05_guardrail_trap_col_being_dealloced_not_returned_by_alloc,@function
        .size           $__internal_0_$__cuda_sm10x_tcgen05_guardrail_trap_col_being_dealloced_not_returned_by_alloc,($__internal_1_$__cuda_sm10x_tcgen05_guardrail_trap_phase_invalid_during_alloc - $__internal_0_$__cuda_sm10x_tcgen05_guardrail_trap_col_being_dealloced_not_returned_by_alloc)
$__internal_0_$__cuda_sm10x_tcgen05_guardrail_trap_col_being_dealloced_not_returned_by_alloc:
[----:B------:R-:W-:Y:S05]  /*8f30*/  BPT.TRAP 0x1 ;  /* 0x000000040000795c */ /* 0x000fea0000300000 */
[----:B------:R-:W-:-:S04]  /*8f40*/  HFMA2 R3, -RZ, RZ, 0, 0 ;  /* 0x00000000ff037431 */ /* 0x000fc800000001ff */
[----:B------:R-:W-:Y:S05]  /*8f50*/  RET.REL.NODEC R2 `(_ZN7cutlass13device_kernelINS_4gemm6kernel13GemmUniversalIN4cute5tupleIJiiiiEEENS1_10collective13CollectiveMmaINS1_35MainloopSm100TmaUmmaWarpSpecializedILi17ELi2ELi4ENS5_IJNS4_1CILi2EEENSA_ILi1EEESC_EEEEENS5_IJNSA_ILi128EEENSA_ILi64EEESG_EEENS_10bfloat16_tENS5_IJlSC_lEEESI_SJ_NS4_8TiledMMAINS4_8MMA_AtomIJNS4_26SM100_MMA_F16BF16_2x1SM_SSISI_SI_fLi128ELi64ELNS4_4UMMA5MajorE0ELSO_0ELNSN_7ScaleInE0ELSP_0EEEEEENS4_6LayoutINS5_IJSC_SC_SC_EEENS5_IJNSA_ILi0EEESU_SU_EEEEENS5_IJNS4_10UnderscoreESX_SX_EEEEENS4_18SM100_TMA_2SM_LOADENS4_14ComposedLayoutINS4_7SwizzleILi3ELi4ELi3EEENS4_18smem_ptr_flag_bitsILi16EEENSS_INS5_IJNSA_ILi8EEESG_EEENS5_IJSG_SC_EEEEEEEvNS4_8identityES10_S1A_vS1B_EENS_8epilogue10collective18CollectiveEpilogueINS1D_23Sm100TmaWarpSpecializedILi3ELi2ELi16ELb1ELb0EEEJNS5_IJSG_SG_SG_EEENS5_IJNSS_ISG_SC_EENSS_INS5_IJNSA_ILi16EEESB_EEENS5_IJSC_NSA_ILi32EEEEEEEEEEESI_SJ_SI_SJ_NS1D_6fusion15FusionCallbacksIS1H_NS1Q_17LinearCombinationISI_fSI_fLNS_15FloatRoundStyleE2EEES1I_S1P_JEEENS4_5SM1004TMEM4LOAD26SM100_TMEM_LOAD_32dp32b16xENS4_13SM90_TMA_LOADENS11_INS12_ILi1ELi4ELi3EEES15_NSS_INS5_IJS16_S1K_EEENS5_IJS1K_SC_EEEEEEENS4_39AutoVectorizingCopyWithAssumedAlignmentILi128EEENS4_14SM90_TMA_STOREES25_S27_S27_EEEvvEEEEvNT_6ParamsE) ;  /* 0xffffff7002287950 */ /* 0x000fea0003c3ffff */
        .weak           $__internal_1_$__cuda_sm10x_tcgen05_guardrail_trap_phase_invalid_during_alloc
        .type           $__internal_1_$__cuda_sm10x_tcgen05_guardrail_trap_phase_invalid_during_alloc,@function
        .size           $__internal_1_$__cuda_sm10x_tcgen05_guardrail_trap_phase_invalid_during_alloc,($__internal_2_$__cuda_sm10x_tcgen05_guardrail_trap_unallocated_columns_being_dealloced - $__internal_1_$__cuda_sm10x_tcgen05_guardrail_trap_phase_invalid_during_alloc)
$__internal_1_$__cuda_sm10x_tcgen05_guardrail_trap_phase_invalid_during_alloc:
[----:B------:R-:W-:Y:S05]  /*8f60*/  BPT.TRAP 0x1 ;  /* 0x000000040000795c */ /* 0x000fea0000300000 */
[----:B------:R-:W-:-:S04]  /*8f70*/  MOV R3, 0x0 ;  /* 0x0000000000037802 */ /* 0x000fc80000000f00 */
[----:B------:R-:W-:Y:S05]  /*8f80*/  RET.REL.NODEC R2 `(_ZN7cutlass13device_kernelINS_4gemm6kernel13GemmUniversalIN4cute5tupleIJiiiiEEENS1_10collective13CollectiveMmaINS1_35MainloopSm100TmaUmmaWarpSpecializedILi17ELi2ELi4ENS5_IJNS4_1CILi2EEENSA_ILi1EEESC_EEEEENS5_IJNSA_ILi128EEENSA_ILi64EEESG_EEENS_10bfloat16_tENS5_IJlSC_lEEESI_SJ_NS4_8TiledMMAINS4_8MMA_AtomIJNS4_26SM100_MMA_F16BF16_2x1SM_SSISI_SI_fLi128ELi64ELNS4_4UMMA5MajorE0ELSO_0ELNSN_7ScaleInE0ELSP_0EEEEEENS4_6LayoutINS5_IJSC_SC_SC_EEENS5_IJNSA_ILi0EEESU_SU_EEEEENS5_IJNS4_10UnderscoreESX_SX_EEEEENS4_18SM100_TMA_2SM_LOADENS4_14ComposedLayoutINS4_7SwizzleILi3ELi4ELi3EEENS4_18smem_ptr_flag_bitsILi16EEENSS_INS5_IJNSA_ILi8EEESG_EEENS5_IJSG_SC_EEEEEEEvNS4_8identityES10_S1A_vS1B_EENS_8epilogue10collective18CollectiveEpilogueINS1D_23Sm100TmaWarpSpecializedILi3ELi2ELi16ELb1ELb0EEEJNS5_IJSG_SG_SG_EEENS5_IJNSS_ISG_SC_EENSS_INS5_IJNSA_ILi16EEESB_EEENS5_IJSC_NSA_ILi32EEEEEEEEEEESI_SJ_SI_SJ_NS1D_6fusion15FusionCallbacksIS1H_NS1Q_17LinearCombinationISI_fSI_fLNS_15FloatRoundStyleE2EEES1I_S1P_JEEENS4_5SM1004TMEM4LOAD26SM100_TMEM_LOAD_32dp32b16xENS4_13SM90_TMA_LOADENS11_INS12_ILi1ELi4ELi3EEES15_NSS_INS5_IJS16_S1K_EEENS5_IJS1K_SC_EEEEEEENS4_39AutoVectorizingCopyWithAssumedAlignmentILi128EEENS4_14SM90_TMA_STOREES25_S27_S27_EEEvvEEEEvNT_6ParamsE) ;  /* 0xffffff70021c7950 */ /* 0x000fea0003c3ffff */
        .weak           $__internal_2_$__cuda_sm10x_tcgen05_guardrail_trap_unallocated_columns_being_dealloced
        .type           $__internal_2_$__cuda_sm10x_tcgen05_guardrail_trap_unallocated_columns_being_dealloced,@function
        .size           $__internal_2_$__cuda_sm10x_tcgen05_guardrail_trap_unallocated_columns_being_dealloced,(.L_x_215 - $__internal_2_$__cuda_sm10x_tcgen05_guardrail_trap_unallocated_columns_being_dealloced)
$__internal_2_$__cuda_sm10x_tcgen05_guardrail_trap_unallocated_columns_being_dealloced:
[----:B------:R-:W-:Y:S05]  /*8f90*/  BPT.TRAP 0x1 ;  /* 0x000000040000795c */ /* 0x000fea0000300000 */
[----:B------:R-:W-:-:S04]  /*8fa0*/  HFMA2 R3, -RZ, RZ, 0, 0 ;  /* 0x00000000ff037431 */ /* 0x000fc800000001ff */
[----:B------:R-:W-:Y:S05]  /*8fb0*/  RET.REL.NODEC R2 `(_ZN7cutlass13device_kernelINS_4gemm6kernel13GemmUniversalIN4cute5tupleIJiiiiEEENS1_10collective13CollectiveMmaINS1_35MainloopSm100TmaUmmaWarpSpecializedILi17ELi2ELi4ENS5_IJNS4_1CILi2EEENSA_ILi1EEESC_EEEEENS5_IJNSA_ILi128EEENSA_ILi64EEESG_EEENS_10bfloat16_tENS5_IJlSC_lEEESI_SJ_NS4_8TiledMMAINS4_8MMA_AtomIJNS4_26SM100_MMA_F16BF16_2x1SM_SSISI_SI_fLi128ELi64ELNS4_4UMMA5MajorE0ELSO_0ELNSN_7ScaleInE0ELSP_0EEEEEENS4_6LayoutINS5_IJSC_SC_SC_EEENS5_IJNSA_ILi0EEESU_SU_EEEEENS5_IJNS4_10UnderscoreESX_SX_EEEEENS4_18SM100_TMA_2SM_LOADENS4_14ComposedLayoutINS4_7SwizzleILi3ELi4ELi3EEENS4_18smem_ptr_flag_bitsILi16EEENSS_INS5_IJNSA_ILi8EEESG_EEENS5_IJSG_SC_EEEEEEEvNS4_8identityES10_S1A_vS1B_EENS_8epilogue10collective18CollectiveEpilogueINS1D_23Sm100TmaWarpSpecializedILi3ELi2ELi16ELb1ELb0EEEJNS5_IJSG_SG_SG_EEENS5_IJNSS_ISG_SC_EENSS_INS5_IJNSA_ILi16EEESB_EEENS5_IJSC_NSA_ILi32EEEEEEEEEEESI_SJ_SI_SJ_NS1D_6fusion15FusionCallbacksIS1H_NS1Q_17LinearCombinationISI_fSI_fLNS_15FloatRoundStyleE2EEES1I_S1P_JEEENS4_5SM1004TMEM4LOAD26SM100_TMEM_LOAD_32dp32b16xENS4_13SM90_TMA_LOADENS11_INS12_ILi1ELi4ELi3EEES15_NSS_INS5_IJS16_S1K_EEENS5_IJS1K_SC_EEEEEEENS4_39AutoVectorizingCopyWithAssumedAlignmentILi128EEENS4_14SM90_TMA_STOREES25_S27_S27_EEEvvEEEEvNT_6ParamsE) ;  /* 0xffffff7002107950 */ /* 0x000fea0003c3ffff */
.L_x_214:
[----:B------:R-:W-:-:S00]  /*8fc0*/  BRA `(.L_x_214) ;  /* 0xfffffffc00fc7947 */ /* 0x000fc0000383ffff */
[----:B------:R-:W-:-:S00]  /*8fd0*/  NOP ;  /* 0x0000000000007918 */ /* 0x000fc00000000000 */
        /* <DEDUP_REMOVED lines=10> */
.L_x_215:


//--------------------- .nv.global.init           --------------------------
	.section	.nv.global.init,"aw",@progbits
.nv.global.init:
	.type		$str$27,@object
	.size		$str$27,($str$28 - $str$27)
$str$27:
        /*0000*/ 	.byte	0x28, 0x61, 0x64, 0x64, 0x72, 0x65, 0x73, 0x73, 0x20, 0x26, 0x20, 0x6d, 0x61, 0x73, 0x6b, 0x29
        /*0010*/ 	.byte	0x20, 0x3d, 0x3d, 0x20, 0x30, 0x00
	.type		$str$28,@object
	.size		$str$28,($str$26 - $str$28)
$str$28:
        /*0016*/ 	.byte	0x2f, 0x74, 0x6d, 0x70, 0x2f, 0x63, 0x75, 0x74, 0x6c, 0x61, 0x73, 0x73, 0x5f, 0x73, 0x77, 0x65
        /*0026*/ 	.byte	0x65, 0x70, 0x5f, 0x73, 0x72, 0x63, 0x2f, 0x69, 0x6e, 0x63, 0x6c, 0x75, 0x64, 0x65, 0x2f, 0x63
        /*0036*/ 	.byte	0x75, 0x74, 0x65, 0x2f, 0x70, 0x6f, 0x69, 0x6e, 0x74, 0x65, 0x72, 0x5f, 0x66, 0x6c, 0x61, 0x67
        /*0046*/ 	.byte	0x67, 0x65, 0x64, 0x2e, 0x68, 0x70, 0x70, 0x00
	.type		$str$26,@object
	.size		$str$26,($str$25 - $str$26)
$str$26:
        /*004e*/ 	.byte	0x2f, 0x74, 0x6d, 0x70, 0x2f, 0x63, 0x75, 0x74, 0x6c, 0x61, 0x73, 0x73, 0x5f, 0x73, 0x77, 0x65
        /*005e*/ 	.byte	0x65, 0x70, 0x5f, 0x73, 0x72, 0x63, 0x2f, 0x69, 0x6e, 0x63, 0x6c, 0x75, 0x64, 0x65, 0x2f, 0x63
        /*006e*/ 	.byte	0x75, 0x74, 0x65, 0x2f, 0x61, 0x74, 0x6f, 0x6d, 0x2f, 0x63, 0x6f, 0x70, 0x79, 0x5f, 0x74, 0x72
        /*007e*/ 	.byte	0x61, 0x69, 0x74, 0x73, 0x5f, 0x73, 0x6d, 0x31, 0x30, 0x30, 0x2e, 0x68, 0x70, 0x70, 0x00
	.type		$str$25,@object
	.size		$str$25,(__unnamed_1 - $str$25)
$str$25:
        /*008d*/ 	.byte	0x28, 0x28, 0x75, 0x69, 0x6e, 0x74, 0x33, 0x32, 0x5f, 0x74, 0x28, 0x74, 0x68, 0x72, 0x65, 0x61
        /*009d*/ 	.byte	0x64, 0x49, 0x64, 0x78, 0x2e, 0x78, 0x29, 0x20, 0x2f, 0x20, 0x33, 0x32, 0x29, 0x20, 0x25, 0x20
        /*00ad*/ 	.byte	0x34, 0x29, 0x20, 0x3d, 0x3d, 0x20, 0x28, 0x28, 0x28, 0x74, 0x6d, 0x65, 0x6d, 0x5f, 0x61, 0x64
        /*00bd*/ 	.byte	0x64, 0x72, 0x20, 0x3e, 0x3e, 0x20, 0x31, 0x36, 0x29, 0x20, 0x2f, 0x20, 0x33, 0x32, 0x29, 0x20
        /*00cd*/ 	.byte	0x25, 0x20, 0x34, 0x29, 0x00
	.type		__unnamed_1,@object
	.size		__unnamed_1,(__unnamed_2 - __unnamed_1)
__unnamed_1:
        /*00d2*/ 	.byte	0x61, 0x75, 0x74, 0x6f, 0x20, 0x63, 0x75, 0x74, 0x65, 0x3a, 0x3a, 0x61, 0x73, 0x5f, 0x70, 0x6f
        /* <DEDUP_REMOVED lines=24> */
        /*0262*/ 	.byte	0x43, 0x3c, 0x32, 0x30, 0x34, 0x38, 0x3e, 0x3e, 0x3e, 0x3e, 0x5d, 0x00
	.type		__unnamed_2,@object
	.size		__unnamed_2,(.L_2 - __unnamed_2)
__unnamed_2:
        /* <DEDUP_REMOVED lines=40> */
        /*04ee*/ 	.byte	0x3a, 0x3a, 0x43, 0x3c, 0x30, 0x3e, 0x3e, 0x3e, 0x3e, 0x5d, 0x00
.L_2:


//--------------------- .nv.shared._ZN7cutlass13device_kernelINS_4gemm6kernel13GemmUniversalIN4cute5tupleIJiiiiEEENS1_10collective13CollectiveMmaINS1_35MainloopSm100TmaUmmaWarpSpecializedILi17ELi2ELi4ENS5_IJNS4_1CILi2EEENSA_ILi1EEESC_EEEEENS5_IJNSA_ILi128EEENSA_ILi64EEESG_EEENS_10bfloat16_tENS5_IJlSC_lEEESI_SJ_NS4_8TiledMMAINS4_8MMA_AtomIJNS4_26SM100_MMA_F16BF16_2x1SM_SSISI_SI_fLi128ELi64ELNS4_4UMMA5MajorE0ELSO_0ELNSN_7ScaleInE0ELSP_0EEEEEENS4_6LayoutINS5_IJSC_SC_SC_EEENS5_IJNSA_ILi0EEESU_SU_EEEEENS5_IJNS4_10UnderscoreESX_SX_EEEEENS4_18SM100_TMA_2SM_LOADENS4_14ComposedLayoutINS4_7SwizzleILi3ELi4ELi3EEENS4_18smem_ptr_flag_bitsILi16EEENSS_INS5_IJNSA_ILi8EEESG_EEENS5_IJSG_SC_EEEEEEEvNS4_8identityES10_S1A_vS1B_EENS_8epilogue10collective18CollectiveEpilogueINS1D_23Sm100TmaWarpSpecializedILi3ELi2ELi16ELb1ELb0EEEJNS5_IJSG_SG_SG_EEENS5_IJNSS_ISG_SC_EENSS_INS5_IJNSA_ILi16EEESB_EEENS5_IJSC_NSA_ILi32EEEEEEEEEEESI_SJ_SI_SJ_NS1D_6fusion15FusionCallbacksIS1H_NS1Q_17LinearCombinationISI_fSI_fLNS_15FloatRoundStyleE2EEES1I_S1P_JEEENS4_5SM1004TMEM4LOAD26SM100_TMEM_LOAD_32dp32b16xENS4_13SM90_TMA_LOADENS11_INS12_ILi1ELi4ELi3EEES15_NSS_INS5_IJS16_S1K_EEENS5_IJS1K_SC_EEEEEEENS4_39AutoVectorizingCopyWithAssumedAlignmentILi128EEENS4_14SM90_TMA_STOREES25_S27_S27_EEEvvEEEEvNT_6ParamsE --------------------------
	.section	.nv.shared._ZN7cutlass13device_kernelINS_4gemm6kernel13GemmUniversalIN4cute5tupleIJiiiiEEENS1_10collective13CollectiveMmaINS1_35MainloopSm100TmaUmmaWarpSpecializedILi17ELi2ELi4ENS5_IJNS4_1CILi2EEENSA_ILi1EEESC_EEEEENS5_IJNSA_ILi128EEENSA_ILi64EEESG_EEENS_10bfloat16_tENS5_IJlSC_lEEESI_SJ_NS4_8TiledMMAINS4_8MMA_AtomIJNS4_26SM100_MMA_F16BF16_2x1SM_SSISI_SI_fLi128ELi64ELNS4_4UMMA5MajorE0ELSO_0ELNSN_7ScaleInE0ELSP_0EEEEEENS4_6LayoutINS5_IJSC_SC_SC_EEENS5_IJNSA_ILi0EEESU_SU_EEEEENS5_IJNS4_10UnderscoreESX_SX_EEEEENS4_18SM100_TMA_2SM_LOADENS4_14ComposedLayoutINS4_7SwizzleILi3ELi4ELi3EEENS4_18smem_ptr_flag_bitsILi16EEENSS_INS5_IJNSA_ILi8EEESG_EEENS5_IJSG_SC_EEEEEEEvNS4_8identityES10_S1A_vS1B_EENS_8epilogue10collective18CollectiveEpilogueINS1D_23Sm100TmaWarpSpecializedILi3ELi2ELi16ELb1ELb0EEEJNS5_IJSG_SG_SG_EEENS5_IJNSS_ISG_SC_EENSS_INS5_IJNSA_ILi16EEESB_EEENS5_IJSC_NSA_ILi32EEEEEEEEEEESI_SJ_SI_SJ_NS1D_6fusion15FusionCallbacksIS1H_NS1Q_17LinearCombinationISI_fSI_fLNS_15FloatRoundStyleE2EEES1I_S1P_JEEENS4_5SM1004TMEM4LOAD26SM100_TMEM_LOAD_32dp32b16xENS4_13SM90_TMA_LOADENS11_INS12_ILi1ELi4ELi3EEES15_NSS_INS5_IJS16_S1K_EEENS5_IJS1K_SC_EEEEEEENS4_39AutoVectorizingCopyWithAssumedAlignmentILi128EEENS4_14SM90_TMA_STOREES25_S27_S27_EEEvvEEEEvNT_6ParamsE,"aw",@nobits
	.sectionflags	@""
	.align	16
	.zero		1024


//--------------------- .nv.shared.reserved.0     --------------------------
	.section	.nv.shared.reserved.0,"aw",@nobits
	.weak		__nv_reservedSMEM_offset_0_alias
	.size		__nv_reservedSMEM_offset_0_alias, 0, 64
	.other		__nv_reservedSMEM_offset_0_alias,@"STO_CUDA_RESERVED_SHARED STV_DEFAULT"
__nv_reservedSMEM_offset_0_alias:
	.zero		0
.nv.shared.reserved.0:
	.zero		64
	.weak		__nv_reservedSMEM_tcgen05_partition
	.type		__nv_reservedSMEM_tcgen05_partition,@object
	.size		__nv_reservedSMEM_tcgen05_partition,(.L_0 - __nv_reservedSMEM_tcgen05_partition)
__nv_reservedSMEM_tcgen05_partition:
	.zero		32
.L_0:


//--------------------- .nv.global                --------------------------
	.section	.nv.global,"aw",@nobits
.nv.global:
	.type		_ZN40_INTERNAL_1b4f917a_4_k_cu_88272967_311944cute1_E,@object
	.size		_ZN40_INTERNAL_1b4f917a_4_k_cu_88272967_311944cute1_E,(_ZN40_INTERNAL_1b4f917a_4_k_cu_88272967_311944cuda3std3__45__cpo6cbeginE - _ZN40_INTERNAL_1b4f917a_4_k_cu_88272967_311944cute1_E)
_ZN40_INTERNAL_1b4f917a_4_k_cu_88272967_311944cute1_E:
	.zero		1
	.type		_ZN40_INTERNAL_1b4f917a_4_k_cu_88272967_311944cuda3std3__45__cpo6cbeginE,@object
	.size		_ZN40_INTERNAL_1b4f917a_4_k_cu_88272967_311944cuda3std3__45__cpo6cbeginE,(_ZN40_INTERNAL_1b4f917a_4_k_cu_88272967_311944cuda3std3__48in_placeE - _ZN40_INTERNAL_1b4f917a_4_k_cu_88272967_311944cuda3std3__45__cpo6cbeginE)
_ZN40_INTERNAL_1b4f917a_4_k_cu_88272967_311944cuda3std3__45__cpo6cbeginE:
	.zero		1
	.type		_ZN40_INTERNAL_1b4f917a_4_k_cu_88272967_311944cuda3std3__48in_placeE,@object
	.size		_ZN40_INTERNAL_1b4f917a_4_k_cu_88272967_311944cuda3std3__48in_placeE,(_ZN40_INTERNAL_1b4f917a_4_k_cu_88272967_311944cuda3std6ranges3__45__cpo9iter_moveE - _ZN40_INTERNAL_1b4f917a_4_k_cu_88272967_311944cuda3std3__48in_placeE)
_ZN40_INTERNAL_1b4f917a_4_k_cu_88272967_311944cuda3std3__48in_placeE:
	.zero		1
	.type		_ZN40_INTERNAL_1b4f917a_4_k_cu_88272967_311944cuda3std6ranges3__45__cpo9iter_moveE,@object
	.size		_ZN40_INTERNAL_1b4f917a_4_k_cu_88272967_311944cuda3std6ranges3__45__cpo9iter_moveE,(_ZN40_INTERNAL_1b4f917a_4_k_cu_88272967_311944cuda3std3__45__cpo5beginE - _ZN40_INTERNAL_1b4f917a_4_k_cu_88272967_311944cuda3std6ranges3__45__cpo9iter_moveE)
_ZN40_INTERNAL_1b4f917a_4_k_cu_88272967_311944cuda3std6ranges3__45__cpo9iter_moveE:
	.zero		1
	.type		_ZN40_INTERNAL_1b4f917a_4_k_cu_88272967_311944cuda3std3__45__cpo5beginE,@object
	.size		_ZN40_INTERNAL_1b4f917a_4_k_cu_88272967_311944cuda3std3__45__cpo5beginE,(_ZN40_INTERNAL_1b4f917a_4_k_cu_88272967_311944cuda3std3__442_GLOBAL__N__1b4f917a_4_k_cu_88272967_311946ignoreE - _ZN40_INTERNAL_1b4f917a_4_k_cu_88272967_311944cuda3std3__45__cpo5beginE)
_ZN40_INTERNAL_1b4f917a_4_k_cu_88272967_311944cuda3std3__45__cpo5beginE:
	.zero		1
	.type		_ZN40_INTERNAL_1b4f917a_4_k_cu_88272967_311944cuda3std3__442_GLOBAL__N__1b4f917a_4_k_cu_88272967_311946ignoreE,@object
	.size		_ZN40_INTERNAL_1b4f917a_4_k_cu_88272967_311944cuda3std3__442_GLOBAL__N__1b4f917a_4_k_cu_88272967_311946ignoreE,(_ZN40_INTERNAL_1b4f917a_4_k_cu_88272967_311944cute7productE - _ZN40_INTERNAL_1b4f917a_4_k_cu_88272967_311944cuda3std3__442_GLOBAL__N__1b4f917a_4_k_cu_88272967_311946ignoreE)
_ZN40_INTERNAL_1b4f917a_4_k_cu_88272967_311944cuda3std3__442_GLOBAL__N__1b4f917a_4_k_cu_88272967_311946ignoreE:
	.zero		1
	.type		_ZN40_INTERNAL_1b4f917a_4_k_cu_88272967_311944cute7productE,@object
	.size		_ZN40_INTERNAL_1b4f917a_4_k_cu_88272967_311944cute7productE,(_ZN40_INTERNAL_1b4f917a_4_k_cu_88272967_311944cuda3std3__45__cpo3endE - _ZN40_INTERNAL_1b4f917a_4_k_cu_88272967_311944cute7productE)
_ZN40_INTERNAL_1b4f917a_4_k_cu_88272967_311944cute7productE:
	.zero		1
	.type		_ZN40_INTERNAL_1b4f917a_4_k_cu_88272967_311944cuda3std3__45__cpo3endE,@object
	.size		_ZN40_INTERNAL_1b4f917a_4_k_cu_88272967_311944cuda3std3__45__cpo3endE,(_ZN40_INTERNAL_1b4f917a_4_k_cu_88272967_311944cuda3std3__419piecewise_constructE - _ZN40_INTERNAL_1b4f917a_4_k_cu_88272967_311944cuda3std3__45__cpo3endE)
_ZN40_INTERNAL_1b4f917a_4_k_cu_88272967_311944cuda3std3__45__cpo3endE:
	.zero		1
	.type		_ZN40_INTERNAL_1b4f917a_4_k_cu_88272967_311944cuda3std3__419piecewise_constructE,@object
	.size		_ZN40_INTERNAL_1b4f917a_4_k_cu_88272967_311944cuda3std3__419piecewise_constructE,(_ZN40_INTERNAL_1b4f917a_4_k_cu_88272967_311944cuda3std3__45__cpo4cendE - _ZN40_INTERNAL_1b4f917a_4_k_cu_88272967_311944cuda3std3__419piecewise_constructE)
_ZN40_INTERNAL_1b4f917a_4_k_cu_88272967_311944cuda3std3__419piecewise_constructE:
	.zero		1
	.type		_ZN40_INTERNAL_1b4f917a_4_k_cu_88272967_311944cuda3std3__45__cpo4cendE,@object
	.size		_ZN40_INTERNAL_1b4f917a_4_k_cu_88272967_311944cuda3std3__45__cpo4cendE,(_ZN40_INTERNAL_1b4f917a_4_k_cu_88272967_311944cuda3std6ranges3__45__cpo4swapE - _ZN40_INTERNAL_1b4f917a_4_k_cu_88272967_311944cuda3std3__45__cpo4cendE)
_ZN40_INTERNAL_1b4f917a_4_k_cu_88272967_311944cuda3std3__45__cpo4cendE:
	.zero		1
	.type		_ZN40_INTERNAL_1b4f917a_4_k_cu_88272967_311944cuda3std6ranges3__45__cpo4swapE,@object
	.size		_ZN40_INTERNAL_1b4f917a_4_k_cu_88272967_311944cuda3std6ranges3__45__cpo4swapE,(.L_10 - _ZN40_INTERNAL_1b4f917a_4_k_cu_88272967_311944cuda3std6ranges3__45__cpo4swapE)
_ZN40_INTERNAL_1b4f917a_4_k_cu_88272967_311944cuda3std6ranges3__45__cpo4swapE:
	.zero		1
.L_10:


//--------------------- .nv.constant0._ZN7cutlass13device_kernelINS_4gemm6kernel13GemmUniversalIN4cute5tupleIJiiiiEEENS1_10collective13CollectiveMmaINS1_35MainloopSm100TmaUmmaWarpSpecializedILi17ELi2ELi4ENS5_IJNS4_1CILi2EEENSA_ILi1EEESC_EEEEENS5_IJNSA_ILi128EEENSA_ILi64EEESG_EEENS_10bfloat16_tENS5_IJlSC_lEEESI_SJ_NS4_8TiledMMAINS4_8MMA_AtomIJNS4_26SM100_MMA_F16BF16_2x1SM_SSISI_SI_fLi128ELi64ELNS4_4UMMA5MajorE0ELSO_0ELNSN_7ScaleInE0ELSP_0EEEEEENS4_6LayoutINS5_IJSC_SC_SC_EEENS5_IJNSA_ILi0EEESU_SU_EEEEENS5_IJNS4_10UnderscoreESX_SX_EEEEENS4_18SM100_TMA_2SM_LOADENS4_14ComposedLayoutINS4_7SwizzleILi3ELi4ELi3EEENS4_18smem_ptr_flag_bitsILi16EEENSS_INS5_IJNSA_ILi8EEESG_EEENS5_IJSG_SC_EEEEEEEvNS4_8identityES10_S1A_vS1B_EENS_8epilogue10collective18CollectiveEpilogueINS1D_23Sm100TmaWarpSpecializedILi3ELi2ELi16ELb1ELb0EEEJNS5_IJSG_SG_SG_EEENS5_IJNSS_ISG_SC_EENSS_INS5_IJNSA_ILi16EEESB_EEENS5_IJSC_NSA_ILi32EEEEEEEEEEESI_SJ_SI_SJ_NS1D_6fusion15FusionCallbacksIS1H_NS1Q_17LinearCombinationISI_fSI_fLNS_15FloatRoundStyleE2EEES1I_S1P_JEEENS4_5SM1004TMEM4LOAD26SM100_TMEM_LOAD_32dp32b16xENS4_13SM90_TMA_LOADENS11_INS12_ILi1ELi4ELi3EEES15_NSS_INS5_IJS16_S1K_EEENS5_IJS1K_SC_EEEEEEENS4_39AutoVectorizingCopyWithAssumedAlignmentILi128EEENS4_14SM90_TMA_STOREES25_S27_S27_EEEvvEEEEvNT_6ParamsE --------------------------
	.section	.nv.constant0._ZN7cutlass13device_kernelINS_4gemm6kernel13GemmUniversalIN4cute5tupleIJiiiiEEENS1_10collective13CollectiveMmaINS1_35MainloopSm100TmaUmmaWarpSpecializedILi17ELi2ELi4ENS5_IJNS4_1CILi2EEENSA_ILi1EEESC_EEEEENS5_IJNSA_ILi128EEENSA_ILi64EEESG_EEENS_10bfloat16_tENS5_IJlSC_lEEESI_SJ_NS4_8TiledMMAINS4_8MMA_AtomIJNS4_26SM100_MMA_F16BF16_2x1SM_SSISI_SI_fLi128ELi64ELNS4_4UMMA5MajorE0ELSO_0ELNSN_7ScaleInE0ELSP_0EEEEEENS4_6LayoutINS5_IJSC_SC_SC_EEENS5_IJNSA_ILi0EEESU_SU_EEEEENS5_IJNS4_10UnderscoreESX_SX_EEEEENS4_18SM100_TMA_2SM_LOADENS4_14ComposedLayoutINS4_7SwizzleILi3ELi4ELi3EEENS4_18smem_ptr_flag_bitsILi16EEENSS_INS5_IJNSA_ILi8EEESG_EEENS5_IJSG_SC_EEEEEEEvNS4_8identityES10_S1A_vS1B_EENS_8epilogue10collective18CollectiveEpilogueINS1D_23Sm100TmaWarpSpecializedILi3ELi2ELi16ELb1ELb0EEEJNS5_IJSG_SG_SG_EEENS5_IJNSS_ISG_SC_EENSS_INS5_IJNSA_ILi16EEESB_EEENS5_IJSC_NSA_ILi32EEEEEEEEEEESI_SJ_SI_SJ_NS1D_6fusion15FusionCallbacksIS1H_NS1Q_17LinearCombinationISI_fSI_fLNS_15FloatRoundStyleE2EEES1I_S1P_JEEENS4_5SM1004TMEM4LOAD26SM100_TMEM_LOAD_32dp32b16xENS4_13SM90_TMA_LOADENS11_INS12_ILi1ELi4ELi3EEES15_NSS_INS5_IJS16_S1K_EEENS5_IJS1K_SC_EEEEEEENS4_39AutoVectorizingCopyWithAssumedAlignmentILi128EEENS4_14SM90_TMA_STOREES25_S27_S27_EEEvvEEEEvNT_6ParamsE,"a",@progbits
	.sectionflags	@""
	.align	4
.nv.constant0._ZN7cutlass13device_kernelINS_4gemm6kernel13GemmUniversalIN4cute5tupleIJiiiiEEENS1_10collective13CollectiveMmaINS1_35MainloopSm100TmaUmmaWarpSpecializedILi17ELi2ELi4ENS5_IJNS4_1CILi2EEENSA_ILi1EEESC_EEEEENS5_IJNSA_ILi128EEENSA_ILi64EEESG_EEENS_10bfloat16_tENS5_IJlSC_lEEESI_SJ_NS4_8TiledMMAINS4_8MMA_AtomIJNS4_26SM100_MMA_F16BF16_2x1SM_SSISI_SI_fLi128ELi64ELNS4_4UMMA5MajorE0ELSO_0ELNSN_7ScaleInE0ELSP_0EEEEEENS4_6LayoutINS5_IJSC_SC_SC_EEENS5_IJNSA_ILi0EEESU_SU_EEEEENS5_IJNS4_10UnderscoreESX_SX_EEEEENS4_18SM100_TMA_2SM_LOADENS4_14ComposedLayoutINS4_7SwizzleILi3ELi4ELi3EEENS4_18smem_ptr_flag_bitsILi16EEENSS_INS5_IJNSA_ILi8EEESG_EEENS5_IJSG_SC_EEEEEEEvNS4_8identityES10_S1A_vS1B_EENS_8epilogue10collective18CollectiveEpilogueINS1D_23Sm100TmaWarpSpecializedILi3ELi2ELi16ELb1ELb0EEEJNS5_IJSG_SG_SG_EEENS5_IJNSS_ISG_SC_EENSS_INS5_IJNSA_ILi16EEESB_EEENS5_IJSC_NSA_ILi32EEEEEEEEEEESI_SJ_SI_SJ_NS1D_6fusion15FusionCallbacksIS1H_NS1Q_17LinearCombinationISI_fSI_fLNS_15FloatRoundStyleE2EEES1I_S1P_JEEENS4_5SM1004TMEM4LOAD26SM100_TMEM_LOAD_32dp32b16xENS4_13SM90_TMA_LOADENS11_INS12_ILi1ELi4ELi3EEES15_NSS_INS5_IJS16_S1K_EEENS5_IJS1K_SC_EEEEEEENS4_39AutoVectorizingCopyWithAssumedAlignmentILi128EEENS4_14SM90_TMA_STOREES25_S27_S27_EEEvvEEEEvNT_6ParamsE:
	.zero		2944


//--------------------- SYMBOLS --------------------------

	.type		.nv.reservedSmem.offset0,@object
	.size		.nv.reservedSmem.offset0,0x4
	.type		.nv.reservedSmem.cap,@object
	.size		.nv.reservedSmem.cap,0x4
	.type		__assertfail,@function
